// auto-generated by cutlass_sweep.gemm — config: {"arch": "sm_90", "cluster_m": 1, "cluster_n": 1, "dtype": "e4m3", "stages": 3, "tile_k": 32, "tile_m": 64, "tile_n": 256}
#include "cutlass/cutlass.h"
#include "cutlass/gemm/collective/collective_builder.hpp"
#include "cutlass/gemm/device/gemm_universal_adapter.h"
#include "cutlass/gemm/kernel/gemm_universal.hpp"
#include "cutlass/epilogue/collective/collective_builder.hpp"

using ElemA = cutlass::float_e4m3_t;
using ElemB = cutlass::float_e4m3_t;
using ElemCD = cutlass::float_e4m3_t;
using Acc  = float;
using TileShape    = cute::Shape<cute::_64, cute::_256, cute::_32>;
using ClusterShape = cute::Shape<cute::_1, cute::_1, cute::_1>;

using CollectiveEpilogue = typename cutlass::epilogue::collective::CollectiveBuilder<
    cutlass::arch::Sm90, cutlass::arch::OpClassTensorOp,
    TileShape, ClusterShape,
    cutlass::epilogue::collective::EpilogueTileAuto,
    Acc, Acc,
    ElemCD, cutlass::layout::RowMajor, 128 / cutlass::sizeof_bits<ElemCD>::value,
    ElemCD, cutlass::layout::RowMajor, 128 / cutlass::sizeof_bits<ElemCD>::value,
    cutlass::epilogue::collective::EpilogueScheduleAuto
  >::CollectiveOp;

using CollectiveMainloop = typename cutlass::gemm::collective::CollectiveBuilder<
    cutlass::arch::Sm90, cutlass::arch::OpClassTensorOp,
    ElemA, cutlass::layout::RowMajor, 128 / cutlass::sizeof_bits<ElemA>::value,
    ElemB, cutlass::layout::ColumnMajor, 128 / cutlass::sizeof_bits<ElemB>::value,
    Acc,
    TileShape, ClusterShape,
    cutlass::gemm::collective::StageCount<3>,
    cutlass::gemm::collective::KernelScheduleAuto
  >::CollectiveOp;

using GemmKernel = cutlass::gemm::kernel::GemmUniversal<
    cute::Shape<int,int,int,int>,
    CollectiveMainloop,
    CollectiveEpilogue
>;
using Gemm = cutlass::gemm::device::GemmUniversalAdapter<GemmKernel>;

// Force the device kernel symbol into the cubin without needing a host main.
auto* _anchor = &cutlass::device_kernel<GemmKernel>;


// ===== COMPILED SASS (sm_90a) =====

	.target	sm_90a

	.elftype	@"ET_EXEC"


//--------------------- .note.nv.tkinfo           --------------------------
	.section	.note.nv.tkinfo,"",@"SHT_NOTE"
	.sectionflags	@"SHF_NOTE_NV_TKINFO"
	.tkinfo
        /*0018*/ 	.word	0x00000002
        /*0030*/ 	.string	""
        /*0030*/ 	.string	"ptxas"
        /*0030*/ 	.string	"Cuda compilation tools, release 13.0, V13.0.88"
        /*0030*/ 	.string	"Build cuda_13.0.r13.0/compiler.36424714_0"
        /*0030*/ 	.string	"-arch sm_90a -m 64 "



//--------------------- .note.nv.cuinfo           --------------------------
	.section	.note.nv.cuinfo,"",@"SHT_NOTE"
	.sectionflags	@"SHF_NOTE_NV_CUINFO"
        /*0018*/ 	.short	0x0002
        /*001a*/ 	.short	0x005a
        /*001c*/ 	.short	0x0082
	.zero		2


//--------------------- .nv.info                  --------------------------
	.section	.nv.info,"",@"SHT_CUDA_INFO"
	.align	4


	//----- nvinfo : EIATTR_REGCOUNT
	.align		4
        /*0000*/ 	.byte	0x04, 0x2f
        /*0002*/ 	.short	(.L_12 - .L_11)
	.align		4
.L_11:
        /*0004*/ 	.word	index@(_ZN7cutlass13device_kernelINS_4gemm6kernel13GemmUniversalIN4cute5tupleIJiiiiEEENS1_10collective13CollectiveMmaINS1_37MainloopSm90TmaGmmaWarpSpecializedFP8ILi3ENS5_IJNS4_1CILi1EEESB_SB_EEENS1_32KernelTmaWarpSpecializedPingpongEEENS5_IJNSA_ILi64EEENSA_ILi256EEENSA_ILi32EEEEEENS_12float_e4m3_tENS5_IJlSB_lEEESJ_SK_NS4_8TiledMMAINS4_8MMA_AtomIJNS4_4SM904GMMA31MMA_64x256x32_F32E4M3E4M3_SS_TNILNSO_7ScaleInE1ELSQ_1EEEEEENS4_6LayoutISC_NS5_IJNSA_ILi0EEESU_SU_EEEEENS5_IJNS4_10UnderscoreESX_SX_EEEEENS4_13SM90_TMA_LOADENS4_14ComposedLayoutINS4_7SwizzleILi1ELi4ELi3EEENS4_18smem_ptr_flag_bitsILi8EEENST_INS5_IJNSA_ILi8EEESH_EEENS5_IJSH_SB_EEEEEEEvNS4_8identityES10_S1A_vS1B_EENS_8epilogue10collective6detail29Sm90TmaWarpSpecializedAdapterINS1E_15DefaultEpilogueISJ_SK_SK_NS1D_6thread17LinearCombinationISJ_Li1EffLNS1I_9ScaleType4KindE0ELNS_15FloatRoundStyleE2ESJ_EENS1_15EpilogueDefaultEEEEEvvEEEEvNT_6ParamsE)
        /*0008*/ 	.word	0x000000a8


	//----- nvinfo : EIATTR_FRAME_SIZE
	.align		4
.L_12:
        /*000c*/ 	.byte	0x04, 0x11
        /*000e*/ 	.short	(.L_14 - .L_13)
	.align		4
.L_13:
        /*0010*/ 	.word	index@(_ZN7cutlass13device_kernelINS_4gemm6kernel13GemmUniversalIN4cute5tupleIJiiiiEEENS1_10collective13CollectiveMmaINS1_37MainloopSm90TmaGmmaWarpSpecializedFP8ILi3ENS5_IJNS4_1CILi1EEESB_SB_EEENS1_32KernelTmaWarpSpecializedPingpongEEENS5_IJNSA_ILi64EEENSA_ILi256EEENSA_ILi32EEEEEENS_12float_e4m3_tENS5_IJlSB_lEEESJ_SK_NS4_8TiledMMAINS4_8MMA_AtomIJNS4_4SM904GMMA31MMA_64x256x32_F32E4M3E4M3_SS_TNILNSO_7ScaleInE1ELSQ_1EEEEEENS4_6LayoutISC_NS5_IJNSA_ILi0EEESU_SU_EEEEENS5_IJNS4_10UnderscoreESX_SX_EEEEENS4_13SM90_TMA_LOADENS4_14ComposedLayoutINS4_7SwizzleILi1ELi4ELi3EEENS4_18smem_ptr_flag_bitsILi8EEENST_INS5_IJNSA_ILi8EEESH_EEENS5_IJSH_SB_EEEEEEEvNS4_8identityES10_S1A_vS1B_EENS_8epilogue10collective6detail29Sm90TmaWarpSpecializedAdapterINS1E_15DefaultEpilogueISJ_SK_SK_NS1D_6thread17LinearCombinationISJ_Li1EffLNS1I_9ScaleType4KindE0ELNS_15FloatRoundStyleE2ESJ_EENS1_15EpilogueDefaultEEEEEvvEEEEvNT_6ParamsE)
        /*0014*/ 	.word	0x00000110


	//----- nvinfo : EIATTR_MIN_STACK_SIZE
	.align		4
.L_14:
        /*0018*/ 	.byte	0x04, 0x12
        /*001a*/ 	.short	(.L_16 - .L_15)
	.align		4
.L_15:
        /*001c*/ 	.word	index@(_ZN7cutlass13device_kernelINS_4gemm6kernel13GemmUniversalIN4cute5tupleIJiiiiEEENS1_10collective13CollectiveMmaINS1_37MainloopSm90TmaGmmaWarpSpecializedFP8ILi3ENS5_IJNS4_1CILi1EEESB_SB_EEENS1_32KernelTmaWarpSpecializedPingpongEEENS5_IJNSA_ILi64EEENSA_ILi256EEENSA_ILi32EEEEEENS_12float_e4m3_tENS5_IJlSB_lEEESJ_SK_NS4_8TiledMMAINS4_8MMA_AtomIJNS4_4SM904GMMA31MMA_64x256x32_F32E4M3E4M3_SS_TNILNSO_7ScaleInE1ELSQ_1EEEEEENS4_6LayoutISC_NS5_IJNSA_ILi0EEESU_SU_EEEEENS5_IJNS4_10UnderscoreESX_SX_EEEEENS4_13SM90_TMA_LOADENS4_14ComposedLayoutINS4_7SwizzleILi1ELi4ELi3EEENS4_18smem_ptr_flag_bitsILi8EEENST_INS5_IJNSA_ILi8EEESH_EEENS5_IJSH_SB_EEEEEEEvNS4_8identityES10_S1A_vS1B_EENS_8epilogue10collective6detail29Sm90TmaWarpSpecializedAdapterINS1E_15DefaultEpilogueISJ_SK_SK_NS1D_6thread17LinearCombinationISJ_Li1EffLNS1I_9ScaleType4KindE0ELNS_15FloatRoundStyleE2ESJ_EENS1_15EpilogueDefaultEEEEEvvEEEEvNT_6ParamsE)
        /*0020*/ 	.word	0x00000110
.L_16:


//--------------------- .nv.compat                --------------------------
	.section	.nv.compat,"",@"SHT_CUDA_COMPAT_INFO"
	.align	4
        /*0000*/ 	.byte	0x02, 0x09, 0x01, 0x00, 0x02, 0x02, 0x04, 0x00, 0x02, 0x05, 0x05, 0x00, 0x03, 0x07, 0x01, 0x01
        /*0010*/ 	.byte	0x02, 0x03, 0x01, 0x00, 0x02, 0x06, 0x01, 0x00, 0x04, 0x0b, 0x08, 0x00, 0x00, 0x00, 0x00, 0x00
        /*0020*/ 	.byte	0x00, 0x00, 0x00, 0x00


//--------------------- .nv.info._ZN7cutlass13device_kernelINS_4gemm6kernel13GemmUniversalIN4cute5tupleIJiiiiEEENS1_10collective13CollectiveMmaINS1_37MainloopSm90TmaGmmaWarpSpecializedFP8ILi3ENS5_IJNS4_1CILi1EEESB_SB_EEENS1_32KernelTmaWarpSpecializedPingpongEEENS5_IJNSA_ILi64EEENSA_ILi256EEENSA_ILi32EEEEEENS_12float_e4m3_tENS5_IJlSB_lEEESJ_SK_NS4_8TiledMMAINS4_8MMA_AtomIJNS4_4SM904GMMA31MMA_64x256x32_F32E4M3E4M3_SS_TNILNSO_7ScaleInE1ELSQ_1EEEEEENS4_6LayoutISC_NS5_IJNSA_ILi0EEESU_SU_EEEEENS5_IJNS4_10UnderscoreESX_SX_EEEEENS4_13SM90_TMA_LOADENS4_14ComposedLayoutINS4_7SwizzleILi1ELi4ELi3EEENS4_18smem_ptr_flag_bitsILi8EEENST_INS5_IJNSA_ILi8EEESH_EEENS5_IJSH_SB_EEEEEEEvNS4_8identityES10_S1A_vS1B_EENS_8epilogue10collective6detail29Sm90TmaWarpSpecializedAdapterINS1E_15DefaultEpilogueISJ_SK_SK_NS1D_6thread17LinearCombinationISJ_Li1EffLNS1I_9ScaleType4KindE0ELNS_15FloatRoundStyleE2ESJ_EENS1_15EpilogueDefaultEEEEEvvEEEEvNT_6ParamsE --------------------------
	.section	.nv.info._ZN7cutlass13device_kernelINS_4gemm6kernel13GemmUniversalIN4cute5tupleIJiiiiEEENS1_10collective13CollectiveMmaINS1_37MainloopSm90TmaGmmaWarpSpecializedFP8ILi3ENS5_IJNS4_1CILi1EEESB_SB_EEENS1_32KernelTmaWarpSpecializedPingpongEEENS5_IJNSA_ILi64EEENSA_ILi256EEENSA_ILi32EEEEEENS_12float_e4m3_tENS5_IJlSB_lEEESJ_SK_NS4_8TiledMMAINS4_8MMA_AtomIJNS4_4SM904GMMA31MMA_64x256x32_F32E4M3E4M3_SS_TNILNSO_7ScaleInE1ELSQ_1EEEEEENS4_6LayoutISC_NS5_IJNSA_ILi0EEESU_SU_EEEEENS5_IJNS4_10UnderscoreESX_SX_EEEEENS4_13SM90_TMA_LOADENS4_14ComposedLayoutINS4_7SwizzleILi1ELi4ELi3EEENS4_18smem_ptr_flag_bitsILi8EEENST_INS5_IJNSA_ILi8EEESH_EEENS5_IJSH_SB_EEEEEEEvNS4_8identityES10_S1A_vS1B_EENS_8epilogue10collective6detail29Sm90TmaWarpSpecializedAdapterINS1E_15DefaultEpilogueISJ_SK_SK_NS1D_6thread17LinearCombinationISJ_Li1EffLNS1I_9ScaleType4KindE0ELNS_15FloatRoundStyleE2ESJ_EENS1_15EpilogueDefaultEEEEEvvEEEEvNT_6ParamsE,"",@"SHT_CUDA_INFO"
	.sectionflags	@""
	.align	4


	//----- nvinfo : EIATTR_CUDA_API_VERSION
	.align		4
        /*0000*/ 	.byte	0x04, 0x37
        /*0002*/ 	.short	(.L_18 - .L_17)
.L_17:
        /*0004*/ 	.word	0x00000082


	//----- nvinfo : EIATTR_KPARAM_INFO
	.align		4
.L_18:
        /*0008*/ 	.byte	0x04, 0x17
        /*000a*/ 	.short	(.L_20 - .L_19)
.L_19:
        /*000c*/ 	.word	0x00000000
        /*0010*/ 	.short	0x0000
        /*0012*/ 	.short	0x0070
        /*0014*/ 	.byte	0x00, 0xf0, 0x01, 0x10


	//----- nvinfo : EIATTR_SPARSE_MMA_MASK
	.align		4
.L_20:
        /*0018*/ 	.byte	0x03, 0x50
        /*001a*/ 	.short	0x0000


	//----- nvinfo : EIATTR_MAXREG_COUNT
	.align		4
        /*001c*/ 	.byte	0x03, 0x1b
        /*001e*/ 	.short	0x00a8


	//----- nvinfo : EIATTR_NUM_BARRIERS
	.align		4
        /*0020*/ 	.byte	0x02, 0x4c
        /*0022*/ 	.byte	0x01
	.zero		1


	//----- nvinfo : EIATTR_ANNOTATIONS
	.align		4
        /*0024*/ 	.byte	0x04, 0x55
        /*0026*/ 	.short	(.L_22 - .L_21)


	//   ....[0]....
.L_21:
        /*0028*/ 	.word	0x00000001
        /*002c*/ 	.byte	0x30, 0x0b, 0x00, 0x00, 0x01, 0x00, 0x00, 0x00, 0x60, 0x0b, 0x00, 0x00, 0x01, 0x00, 0x00, 0x00
        /* <DEDUP_REMOVED lines=206> */
        /*0d1c*/ 	.byte	0xe0, 0xfd, 0x00, 0x00


	//----- nvinfo : EIATTR_MERCURY_ISA_VERSION
	.align		4
.L_22:
        /*0d20*/ 	.byte	0x03, 0x5f
        /*0d22*/ 	.short	0x0101


	//----- nvinfo : EIATTR_INT_WARP_WIDE_INSTR_OFFSETS
	.align		4
        /*0d24*/ 	.byte	0x04, 0x31
        /*0d26*/ 	.short	(.L_24 - .L_23)


	//   ....[0]....
.L_23:
        /*0d28*/ 	.word	0x00000490


	//   ....[1]....
        /*0d2c*/ 	.word	0x000004a0


	//   ....[2]....
        /*0d30*/ 	.word	0x00000510


	//   ....[3]....
        /*0d34*/ 	.word	0x00000520


	//   ....[4]....
        /*0d38*/ 	.word	0x00000530


	//   ....[5]....
        /*0d3c*/ 	.word	0x00000550


	//   ....[6]....
        /*0d40*/ 	.word	0x000005b0


	//   ....[7]....
        /*0d44*/ 	.word	0x000005d0


	//----- nvinfo : EIATTR_COOP_GROUP_MASK_REGIDS
	.align		4
.L_24:
        /*0d48*/ 	.byte	0x04, 0x29
        /*0d4a*/ 	.short	(.L_26 - .L_25)


	//   ....[0]....
.L_25:
        /*0d4c*/ 	.word	0xffffffff


	//   ....[1]....
        /*0d50*/ 	.word	0xffffffff


	//   ....[2]....
        /*0d54*/ 	.word	0xffffffff


	//   ....[3]....
        /*0d58*/ 	.word	0xffffffff


	//   ....[4]....
        /*0d5c*/ 	.word	0xffffffff


	//   ....[5]....
        /*0d60*/ 	.word	0xffffffff


	//----- nvinfo : EIATTR_COOP_GROUP_INSTR_OFFSETS
	.align		4
.L_26:
        /*0d64*/ 	.byte	0x04, 0x28
        /*0d66*/ 	.short	(.L_28 - .L_27)


	//   ....[0]....
.L_27:
        /*0d68*/ 	.word	0x00000060


	//   ....[1]....
        /*0d6c*/ 	.word	0x00000090


	//   ....[2]....
        /*0d70*/ 	.word	0x00000190


	//   ....[3]....
        /*0d74*/ 	.word	0x00000380


	//   ....[4]....
        /*0d78*/ 	.word	0x000003c0


	//   ....[5]....
        /*0d7c*/ 	.word	0x00000400


	//----- nvinfo : EIATTR_REG_RECONFIG
	.align		4
.L_28:
        /*0d80*/ 	.byte	0x01, 0x54
	.zero		2


	//----- nvinfo : EIATTR_MBARRIER_INSTR_OFFSETS
	.align		4
        /*0d84*/ 	.byte	0x04, 0x39
        /*0d86*/ 	.short	(.L_30 - .L_29)


	//   ....[0]....
.L_29:
        /*0d88*/ 	.word	0x00000310
        /*0d8c*/ 	.word	0x000000ff
        /*0d90*/ 	.word	0x00000000
        /*0d94*/ 	.short	0x0100
        /*0d96*/ 	.byte	0x07
	.zero		1


	//   ....[1]....
        /*0d98*/ 	.word	0x00000320
        /*0d9c*/ 	.word	0x000000ff
        /*0da0*/ 	.word	0x00000018
        /*0da4*/ 	.short	0x0100
        /*0da6*/ 	.byte	0x07
	.zero		1


	//   ....[2]....
        /*0da8*/ 	.word	0x00000330
        /*0dac*/ 	.word	0x000000ff
        /*0db0*/ 	.word	0x00000008
        /*0db4*/ 	.short	0x0100
        /*0db6*/ 	.byte	0x07
	.zero		1


	//   ....[3]....
        /*0db8*/ 	.word	0x00000340
        /*0dbc*/ 	.word	0x000000ff
        /*0dc0*/ 	.word	0x00000020
        /*0dc4*/ 	.short	0x0100
        /*0dc6*/ 	.byte	0x07
	.zero		1


	//   ....[4]....
        /*0dc8*/ 	.word	0x00000350
        /*0dcc*/ 	.word	0x000000ff
        /*0dd0*/ 	.word	0x00000010
        /*0dd4*/ 	.short	0x0100
        /*0dd6*/ 	.byte	0x07
	.zero		1


	//   ....[5]....
        /*0dd8*/ 	.word	0x00000360
        /*0ddc*/ 	.word	0x000000ff
        /*0de0*/ 	.word	0x00000028
        /*0de4*/ 	.short	0x0100
        /*0de6*/ 	.byte	0x07
	.zero		1


	//   ....[6]....
        /*0de8*/ 	.word	0x000005f0
        /*0dec*/ 	.word	0x000000ff
        /*0df0*/ 	.word	0x00000060
        /*0df4*/ 	.short	0x0100
        /*0df6*/ 	.byte	0x07
	.zero		1


	//   ....[7]....
        /*0df8*/ 	.word	0x00000600
        /*0dfc*/ 	.word	0x000000ff
        /*0e00*/ 	.word	0x00000068
        /*0e04*/ 	.short	0x0100
        /*0e06*/ 	.byte	0x07
	.zero		1


	//   ....[8]....
        /*0e08*/ 	.word	0x00000640
        /*0e0c*/ 	.word	0x000000ff
        /*0e10*/ 	.word	0x00000040
        /*0e14*/ 	.short	0x0100
        /*0e16*/ 	.byte	0x0a
	.zero		1


	//   ....[9]....
        /*0e18*/ 	.word	0x00000660
        /*0e1c*/ 	.word	0x000000ff
        /*0e20*/ 	.word	0x00000048
        /*0e24*/ 	.short	0x0100
        /*0e26*/ 	.byte	0x0a
	.zero		1


	//   ....[10]....
        /*0e28*/ 	.word	0x00000670
        /*0e2c*/ 	.word	0x000000ff
        /*0e30*/ 	.word	0x00000050
        /*0e34*/ 	.short	0x0100
        /*0e36*/ 	.byte	0x0a
	.zero		1


	//   ....[11]....
        /*0e38*/ 	.word	0x00000680
        /*0e3c*/ 	.word	0x000000ff
        /*0e40*/ 	.word	0x00000058
        /*0e44*/ 	.short	0x0100
        /*0e46*/ 	.byte	0x0a
	.zero		1


	//   ....[12]....
        /*0e48*/ 	.word	0x00001560
        /*0e4c*/ 	.word	0x000000ff
        /*0e50*/ 	.word	0xfffffff8
        /*0e54*/ 	.short	0x010a
        /*0e56*/ 	.byte	0x11
	.zero		1


	//   ....[13]....
        /*0e58*/ 	.word	0x00001f40
        /*0e5c*/ 	.word	0x000000ff
        /*0e60*/ 	.word	0x00000000
        /*0e64*/ 	.short	0x010a
        /*0e66*/ 	.byte	0x06
	.zero		1


	//   ....[14]....
        /*0e68*/ 	.word	0x00001f80
        /*0e6c*/ 	.word	0x000000ff
        /*0e70*/ 	.word	0x00000000
        /*0e74*/ 	.short	0x010a
        /*0e76*/ 	.byte	0x06
	.zero		1


	//   ....[15]....
        /*0e78*/ 	.word	0x00003110
        /*0e7c*/ 	.word	0x000000ff
        /*0e80*/ 	.word	0x00000000
        /*0e84*/ 	.short	0x010a
        /*0e86*/ 	.byte	0x09
	.zero		1


	//   ....[16]....
        /*0e88*/ 	.word	0x00003150
        /*0e8c*/ 	.word	0x000000ff
        /*0e90*/ 	.word	0x00000000
        /*0e94*/ 	.short	0x010a
        /*0e96*/ 	.byte	0x09
	.zero		1


	//   ....[17]....
        /*0e98*/ 	.word	0x00004150
        /*0e9c*/ 	.word	0x000000ff
        /*0ea0*/ 	.word	0x00000000
        /*0ea4*/ 	.short	0x0101
        /*0ea6*/ 	.byte	0x08
	.zero		1


	//   ....[18]....
        /*0ea8*/ 	.word	0x00005200
        /*0eac*/ 	.word	0x000000e3
        /*0eb0*/ 	.word	0x00000000
        /*0eb4*/ 	.short	0x0101
        /*0eb6*/ 	.byte	0x1d
	.zero		1


	//   ....[19]....
        /*0eb8*/ 	.word	0x00005320
        /*0ebc*/ 	.word	0x000000ff
        /*0ec0*/ 	.word	0x00000000
        /*0ec4*/ 	.short	0x0101
        /*0ec6*/ 	.byte	0x08
	.zero		1


	//   ....[20]....
        /*0ec8*/ 	.word	0x000053d0
        /*0ecc*/ 	.word	0x000000ff
        /*0ed0*/ 	.word	0x00000008
        /*0ed4*/ 	.short	0x010a
        /*0ed6*/ 	.byte	0x11
	.zero		1


	//   ....[21]....
        /*0ed8*/ 	.word	0x0000e5c0
        /*0edc*/ 	.word	0x00000003
        /*0ee0*/ 	.word	0x00000000
        /*0ee4*/ 	.short	0x0101
        /*0ee6*/ 	.byte	0x1d
	.zero		1


	//   ....[22]....
        /*0ee8*/ 	.word	0x0000efc0
        /*0eec*/ 	.word	0x0000000b
        /*0ef0*/ 	.word	0x00000018
        /*0ef4*/ 	.short	0x010a
        /*0ef6*/ 	.byte	0x3f
	.zero		1


	//   ....[23]....
        /*0ef8*/ 	.word	0x0000f370
        /*0efc*/ 	.word	0x00000004
        /*0f00*/ 	.word	0x00000068
        /*0f04*/ 	.short	0x0101
        /*0f06*/ 	.byte	0x3f
	.zero		1


	//   ....[24]....
        /*0f08*/ 	.word	0x0000fb60
        /*0f0c*/ 	.word	0x00000007
        /*0f10*/ 	.word	0x00000000
        /*0f14*/ 	.short	0x010a
        /*0f16*/ 	.byte	0x3f
	.zero		1


	//   ....[25]....
        /*0f18*/ 	.word	0x0000fbe0
        /*0f1c*/ 	.word	0x00000009
        /*0f20*/ 	.word	0x00000000
        /*0f24*/ 	.short	0x010a
        /*0f26*/ 	.byte	0x3f
	.zero		1


	//   ....[26]....
        /*0f28*/ 	.word	0x0000fc70
        /*0f2c*/ 	.word	0x00000003
        /*0f30*/ 	.word	0x00000000
        /*0f34*/ 	.short	0x010a
        /*0f36*/ 	.byte	0x3f
	.zero		1


	//   ....[27]....
        /*0f38*/ 	.word	0x0000fce0
        /*0f3c*/ 	.word	0x00000003
        /*0f40*/ 	.word	0xfffffff8
        /*0f44*/ 	.short	0x010a
        /*0f46*/ 	.byte	0x3f
	.zero		1


	//   ....[28]....
        /*0f48*/ 	.word	0x0000fd40
        /*0f4c*/ 	.word	0x00000003
        /*0f50*/ 	.word	0x00000000
        /*0f54*/ 	.short	0x010a
        /*0f56*/ 	.byte	0x3f
	.zero		1


	//   ....[29]....
        /*0f58*/ 	.word	0x0000fdb0
        /*0f5c*/ 	.word	0x00000000
        /*0f60*/ 	.word	0x00000000
        /*0f64*/ 	.short	0x010a
        /*0f66*/ 	.byte	0x3f
	.zero		1


	//   ....[30]....
        /*0f68*/ 	.word	0x0000fe20
        /*0f6c*/ 	.word	0x00000019
        /*0f70*/ 	.word	0x00000008
        /*0f74*/ 	.short	0x010a
        /*0f76*/ 	.byte	0x3f
	.zero		1


	//   ....[31]....
        /*0f78*/ 	.word	0x0000fef0
        /*0f7c*/ 	.word	0x0000000b
        /*0f80*/ 	.word	0x00000018
        /*0f84*/ 	.short	0x010a
        /*0f86*/ 	.byte	0x3f
	.zero		1


	//   ....[32]....
        /*0f88*/ 	.word	0x0000ffd0
        /*0f8c*/ 	.word	0x00000007
        /*0f90*/ 	.word	0x00000000
        /*0f94*/ 	.short	0x010a
        /*0f96*/ 	.byte	0x3f
	.zero		1


	//   ....[33]....
        /*0f98*/ 	.word	0x00010020
        /*0f9c*/ 	.word	0x00000009
        /*0fa0*/ 	.word	0x00000000
        /*0fa4*/ 	.short	0x010a
        /*0fa6*/ 	.byte	0x3f
	.zero		1


	//----- nvinfo : EIATTR_NUM_MBARRIERS
	.align		4
.L_30:
        /*0fa8*/ 	.byte	0x03, 0x38
        /*0faa*/ 	.short	0x000c


	//----- nvinfo : EIATTR_EXIT_INSTR_OFFSETS
	.align		4
        /*0fac*/ 	.byte	0x04, 0x1c
        /*0fae*/ 	.short	(.L_32 - .L_31)


	//   ....[0]....
.L_31:
        /*0fb0*/ 	.word	0x00001290


	//   ....[1]....
        /*0fb4*/ 	.word	0x000012f0


	//   ....[2]....
        /*0fb8*/ 	.word	0x0000ecd0


	//   ....[3]....
        /*0fbc*/ 	.word	0x0000ed00


	//   ....[4]....
        /*0fc0*/ 	.word	0x0000fcc0


	//----- nvinfo : EIATTR_MAX_THREADS
	.align		4
.L_32:
        /*0fc4*/ 	.byte	0x04, 0x05
        /*0fc6*/ 	.short	(.L_34 - .L_33)
.L_33:
        /*0fc8*/ 	.word	0x00000180
        /*0fcc*/ 	.word	0x00000001
        /*0fd0*/ 	.word	0x00000001


	//----- nvinfo : EIATTR_CRS_STACK_SIZE
	.align		4
.L_34:
        /*0fd4*/ 	.byte	0x04, 0x1e
        /*0fd6*/ 	.short	(.L_36 - .L_35)
.L_35:
        /*0fd8*/ 	.word	0x00000000


	//----- nvinfo : EIATTR_CBANK_PARAM_SIZE
	.align		4
.L_36:
        /*0fdc*/ 	.byte	0x03, 0x19
        /*0fde*/ 	.short	0x0470


	//----- nvinfo : EIATTR_PARAM_CBANK
	.align		4
        /*0fe0*/ 	.byte	0x04, 0x0a
        /*0fe2*/ 	.short	(.L_38 - .L_37)
	.align		4
.L_37:
        /*0fe4*/ 	.word	index@(.nv.constant0._ZN7cutlass13device_kernelINS_4gemm6kernel13GemmUniversalIN4cute5tupleIJiiiiEEENS1_10collective13CollectiveMmaINS1_37MainloopSm90TmaGmmaWarpSpecializedFP8ILi3ENS5_IJNS4_1CILi1EEESB_SB_EEENS1_32KernelTmaWarpSpecializedPingpongEEENS5_IJNSA_ILi64EEENSA_ILi256EEENSA_ILi32EEEEEENS_12float_e4m3_tENS5_IJlSB_lEEESJ_SK_NS4_8TiledMMAINS4_8MMA_AtomIJNS4_4SM904GMMA31MMA_64x256x32_F32E4M3E4M3_SS_TNILNSO_7ScaleInE1ELSQ_1EEEEEENS4_6LayoutISC_NS5_IJNSA_ILi0EEESU_SU_EEEEENS5_IJNS4_10UnderscoreESX_SX_EEEEENS4_13SM90_TMA_LOADENS4_14ComposedLayoutINS4_7SwizzleILi1ELi4ELi3EEENS4_18smem_ptr_flag_bitsILi8EEENST_INS5_IJNSA_ILi8EEESH_EEENS5_IJSH_SB_EEEEEEEvNS4_8identityES10_S1A_vS1B_EENS_8epilogue10collective6detail29Sm90TmaWarpSpecializedAdapterINS1E_15DefaultEpilogueISJ_SK_SK_NS1D_6thread17LinearCombinationISJ_Li1EffLNS1I_9ScaleType4KindE0ELNS_15FloatRoundStyleE2ESJ_EENS1_15EpilogueDefaultEEEEEvvEEEEvNT_6ParamsE)
        /*0fe8*/ 	.short	0x0210
        /*0fea*/ 	.short	0x0470


	//----- nvinfo : EIATTR_SW_WAR
	.align		4
.L_38:
        /*0fec*/ 	.byte	0x04, 0x36
        /*0fee*/ 	.short	(.L_40 - .L_39)
.L_39:
        /*0ff0*/ 	.word	0x00000008
.L_40:


//--------------------- .nv.callgraph             --------------------------
	.section	.nv.callgraph,"",@"SHT_CUDA_CALLGRAPH"
	.align	4
	.sectionentsize	8
	.align		4
        /*0000*/ 	.word	0x00000000
	.align		4
        /*0004*/ 	.word	0xffffffff
	.align		4
        /*0008*/ 	.word	0x00000000
	.align		4
        /*000c*/ 	.word	0xfffffffe
	.align		4
        /*0010*/ 	.word	0x00000000
	.align		4
        /*0014*/ 	.word	0xfffffffd
	.align		4
        /*0018*/ 	.word	0x00000000
	.align		4
        /*001c*/ 	.word	0xfffffffc


//--------------------- .nv.constant4             --------------------------
	.section	.nv.constant4,"a",@progbits
	.align	8
	.align		8
.nv.constant4:
        /*0000*/ 	.dword	_ZN39_INTERNAL_c88fa0ec_4_k_cu_d2111372_27334cuda3std3__45__cpo5beginE
	.align		8
        /*0008*/ 	.dword	_ZN39_INTERNAL_c88fa0ec_4_k_cu_d2111372_27334cuda3std3__45__cpo3endE
	.align		8
        /*0010*/ 	.dword	_ZN39_INTERNAL_c88fa0ec_4_k_cu_d2111372_27334cuda3std3__45__cpo6cbeginE
	.align		8
        /*0018*/ 	.dword	_ZN39_INTERNAL_c88fa0ec_4_k_cu_d2111372_27334cuda3std3__45__cpo4cendE
	.align		8
        /*0020*/ 	.dword	_ZN39_INTERNAL_c88fa0ec_4_k_cu_d2111372_27334cuda3std3__441_GLOBAL__N__c88fa0ec_4_k_cu_d2111372_27336ignoreE
	.align		8
        /*0028*/ 	.dword	_ZN39_INTERNAL_c88fa0ec_4_k_cu_d2111372_27334cuda3std3__419piecewise_constructE
	.align		8
        /*0030*/ 	.dword	_ZN39_INTERNAL_c88fa0ec_4_k_cu_d2111372_27334cuda3std3__48in_placeE
	.align		8
        /*0038*/ 	.dword	_ZN39_INTERNAL_c88fa0ec_4_k_cu_d2111372_27334cuda3std6ranges3__45__cpo4swapE
	.align		8
        /*0040*/ 	.dword	_ZN39_INTERNAL_c88fa0ec_4_k_cu_d2111372_27334cuda3std6ranges3__45__cpo9iter_moveE
	.align		8
        /*0048*/ 	.dword	_ZN39_INTERNAL_c88fa0ec_4_k_cu_d2111372_27334cute7productE
	.align		8
        /*0050*/ 	.dword	_ZN39_INTERNAL_c88fa0ec_4_k_cu_d2111372_27334cute1_E


//--------------------- .text._ZN7cutlass13device_kernelINS_4gemm6kernel13GemmUniversalIN4cute5tupleIJiiiiEEENS1_10collective13CollectiveMmaINS1_37MainloopSm90TmaGmmaWarpSpecializedFP8ILi3ENS5_IJNS4_1CILi1EEESB_SB_EEENS1_32KernelTmaWarpSpecializedPingpongEEENS5_IJNSA_ILi64EEENSA_ILi256EEENSA_ILi32EEEEEENS_12float_e4m3_tENS5_IJlSB_lEEESJ_SK_NS4_8TiledMMAINS4_8MMA_AtomIJNS4_4SM904GMMA31MMA_64x256x32_F32E4M3E4M3_SS_TNILNSO_7ScaleInE1ELSQ_1EEEEEENS4_6LayoutISC_NS5_IJNSA_ILi0EEESU_SU_EEEEENS5_IJNS4_10UnderscoreESX_SX_EEEEENS4_13SM90_TMA_LOADENS4_14ComposedLayoutINS4_7SwizzleILi1ELi4ELi3EEENS4_18smem_ptr_flag_bitsILi8EEENST_INS5_IJNSA_ILi8EEESH_EEENS5_IJSH_SB_EEEEEEEvNS4_8identityES10_S1A_vS1B_EENS_8epilogue10collective6detail29Sm90TmaWarpSpecializedAdapterINS1E_15DefaultEpilogueISJ_SK_SK_NS1D_6thread17LinearCombinationISJ_Li1EffLNS1I_9ScaleType4KindE0ELNS_15FloatRoundStyleE2ESJ_EENS1_15EpilogueDefaultEEEEEvvEEEEvNT_6ParamsE --------------------------
	.section	.text._ZN7cutlass13device_kernelINS_4gemm6kernel13GemmUniversalIN4cute5tupleIJiiiiEEENS1_10collective13CollectiveMmaINS1_37MainloopSm90TmaGmmaWarpSpecializedFP8ILi3ENS5_IJNS4_1CILi1EEESB_SB_EEENS1_32KernelTmaWarpSpecializedPingpongEEENS5_IJNSA_ILi64EEENSA_ILi256EEENSA_ILi32EEEEEENS_12float_e4m3_tENS5_IJlSB_lEEESJ_SK_NS4_8TiledMMAINS4_8MMA_AtomIJNS4_4SM904GMMA31MMA_64x256x32_F32E4M3E4M3_SS_TNILNSO_7ScaleInE1ELSQ_1EEEEEENS4_6LayoutISC_NS5_IJNSA_ILi0EEESU_SU_EEEEENS5_IJNS4_10UnderscoreESX_SX_EEEEENS4_13SM90_TMA_LOADENS4_14ComposedLayoutINS4_7SwizzleILi1ELi4ELi3EEENS4_18smem_ptr_flag_bitsILi8EEENST_INS5_IJNSA_ILi8EEESH_EEENS5_IJSH_SB_EEEEEEEvNS4_8identityES10_S1A_vS1B_EENS_8epilogue10collective6detail29Sm90TmaWarpSpecializedAdapterINS1E_15DefaultEpilogueISJ_SK_SK_NS1D_6thread17LinearCombinationISJ_Li1EffLNS1I_9ScaleType4KindE0ELNS_15FloatRoundStyleE2ESJ_EENS1_15EpilogueDefaultEEEEEvvEEEEvNT_6ParamsE,"ax",@progbits
	.align	128
.text._ZN7cutlass13device_kernelINS_4gemm6kernel13GemmUniversalIN4cute5tupleIJiiiiEEENS1_10collective13CollectiveMmaINS1_37MainloopSm90TmaGmmaWarpSpecializedFP8ILi3ENS5_IJNS4_1CILi1EEESB_SB_EEENS1_32KernelTmaWarpSpecializedPingpongEEENS5_IJNSA_ILi64EEENSA_ILi256EEENSA_ILi32EEEEEENS_12float_e4m3_tENS5_IJlSB_lEEESJ_SK_NS4_8TiledMMAINS4_8MMA_AtomIJNS4_4SM904GMMA31MMA_64x256x32_F32E4M3E4M3_SS_TNILNSO_7ScaleInE1ELSQ_1EEEEEENS4_6LayoutISC_NS5_IJNSA_ILi0EEESU_SU_EEEEENS5_IJNS4_10UnderscoreESX_SX_EEEEENS4_13SM90_TMA_LOADENS4_14ComposedLayoutINS4_7SwizzleILi1ELi4ELi3EEENS4_18smem_ptr_flag_bitsILi8EEENST_INS5_IJNSA_ILi8EEESH_EEENS5_IJSH_SB_EEEEEEEvNS4_8identityES10_S1A_vS1B_EENS_8epilogue10collective6detail29Sm90TmaWarpSpecializedAdapterINS1E_15DefaultEpilogueISJ_SK_SK_NS1D_6thread17LinearCombinationISJ_Li1EffLNS1I_9ScaleType4KindE0ELNS_15FloatRoundStyleE2ESJ_EENS1_15EpilogueDefaultEEEEEvvEEEEvNT_6ParamsE:
        .type           _ZN7cutlass13device_kernelINS_4gemm6kernel13GemmUniversalIN4cute5tupleIJiiiiEEENS1_10collective13CollectiveMmaINS1_37MainloopSm90TmaGmmaWarpSpecializedFP8ILi3ENS5_IJNS4_1CILi1EEESB_SB_EEENS1_32KernelTmaWarpSpecializedPingpongEEENS5_IJNSA_ILi64EEENSA_ILi256EEENSA_ILi32EEEEEENS_12float_e4m3_tENS5_IJlSB_lEEESJ_SK_NS4_8TiledMMAINS4_8MMA_AtomIJNS4_4SM904GMMA31MMA_64x256x32_F32E4M3E4M3_SS_TNILNSO_7ScaleInE1ELSQ_1EEEEEENS4_6LayoutISC_NS5_IJNSA_ILi0EEESU_SU_EEEEENS5_IJNS4_10UnderscoreESX_SX_EEEEENS4_13SM90_TMA_LOADENS4_14ComposedLayoutINS4_7SwizzleILi1ELi4ELi3EEENS4_18smem_ptr_flag_bitsILi8EEENST_INS5_IJNSA_ILi8EEESH_EEENS5_IJSH_SB_EEEEEEEvNS4_8identityES10_S1A_vS1B_EENS_8epilogue10collective6detail29Sm90TmaWarpSpecializedAdapterINS1E_15DefaultEpilogueISJ_SK_SK_NS1D_6thread17LinearCombinationISJ_Li1EffLNS1I_9ScaleType4KindE0ELNS_15FloatRoundStyleE2ESJ_EENS1_15EpilogueDefaultEEEEEvvEEEEvNT_6ParamsE,@function
        .size           _ZN7cutlass13device_kernelINS_4gemm6kernel13GemmUniversalIN4cute5tupleIJiiiiEEENS1_10collective13CollectiveMmaINS1_37MainloopSm90TmaGmmaWarpSpecializedFP8ILi3ENS5_IJNS4_1CILi1EEESB_SB_EEENS1_32KernelTmaWarpSpecializedPingpongEEENS5_IJNSA_ILi64EEENSA_ILi256EEENSA_ILi32EEEEEENS_12float_e4m3_tENS5_IJlSB_lEEESJ_SK_NS4_8TiledMMAINS4_8MMA_AtomIJNS4_4SM904GMMA31MMA_64x256x32_F32E4M3E4M3_SS_TNILNSO_7ScaleInE1ELSQ_1EEEEEENS4_6LayoutISC_NS5_IJNSA_ILi0EEESU_SU_EEEEENS5_IJNS4_10UnderscoreESX_SX_EEEEENS4_13SM90_TMA_LOADENS4_14ComposedLayoutINS4_7SwizzleILi1ELi4ELi3EEENS4_18smem_ptr_flag_bitsILi8EEENST_INS5_IJNSA_ILi8EEESH_EEENS5_IJSH_SB_EEEEEEEvNS4_8identityES10_S1A_vS1B_EENS_8epilogue10collective6detail29Sm90TmaWarpSpecializedAdapterINS1E_15DefaultEpilogueISJ_SK_SK_NS1D_6thread17LinearCombinationISJ_Li1EffLNS1I_9ScaleType4KindE0ELNS_15FloatRoundStyleE2ESJ_EENS1_15EpilogueDefaultEEEEEvvEEEEvNT_6ParamsE,(.L_x_330 - _ZN7cutlass13device_kernelINS_4gemm6kernel13GemmUniversalIN4cute5tupleIJiiiiEEENS1_10collective13CollectiveMmaINS1_37MainloopSm90TmaGmmaWarpSpecializedFP8ILi3ENS5_IJNS4_1CILi1EEESB_SB_EEENS1_32KernelTmaWarpSpecializedPingpongEEENS5_IJNSA_ILi64EEENSA_ILi256EEENSA_ILi32EEEEEENS_12float_e4m3_tENS5_IJlSB_lEEESJ_SK_NS4_8TiledMMAINS4_8MMA_AtomIJNS4_4SM904GMMA31MMA_64x256x32_F32E4M3E4M3_SS_TNILNSO_7ScaleInE1ELSQ_1EEEEEENS4_6LayoutISC_NS5_IJNSA_ILi0EEESU_SU_EEEEENS5_IJNS4_10UnderscoreESX_SX_EEEEENS4_13SM90_TMA_LOADENS4_14ComposedLayoutINS4_7SwizzleILi1ELi4ELi3EEENS4_18smem_ptr_flag_bitsILi8EEENST_INS5_IJNSA_ILi8EEESH_EEENS5_IJSH_SB_EEEEEEEvNS4_8identityES10_S1A_vS1B_EENS_8epilogue10collective6detail29Sm90TmaWarpSpecializedAdapterINS1E_15DefaultEpilogueISJ_SK_SK_NS1D_6thread17LinearCombinationISJ_Li1EffLNS1I_9ScaleType4KindE0ELNS_15FloatRoundStyleE2ESJ_EENS1_15EpilogueDefaultEEEEEvvEEEEvNT_6ParamsE)
        .other          _ZN7cutlass13device_kernelINS_4gemm6kernel13GemmUniversalIN4cute5tupleIJiiiiEEENS1_10collective13CollectiveMmaINS1_37MainloopSm90TmaGmmaWarpSpecializedFP8ILi3ENS5_IJNS4_1CILi1EEESB_SB_EEENS1_32KernelTmaWarpSpecializedPingpongEEENS5_IJNSA_ILi64EEENSA_ILi256EEENSA_ILi32EEEEEENS_12float_e4m3_tENS5_IJlSB_lEEESJ_SK_NS4_8TiledMMAINS4_8MMA_AtomIJNS4_4SM904GMMA31MMA_64x256x32_F32E4M3E4M3_SS_TNILNSO_7ScaleInE1ELSQ_1EEEEEENS4_6LayoutISC_NS5_IJNSA_ILi0EEESU_SU_EEEEENS5_IJNS4_10UnderscoreESX_SX_EEEEENS4_13SM90_TMA_LOADENS4_14ComposedLayoutINS4_7SwizzleILi1ELi4ELi3EEENS4_18smem_ptr_flag_bitsILi8EEENST_INS5_IJNSA_ILi8EEESH_EEENS5_IJSH_SB_EEEEEEEvNS4_8identityES10_S1A_vS1B_EENS_8epilogue10collective6detail29Sm90TmaWarpSpecializedAdapterINS1E_15DefaultEpilogueISJ_SK_SK_NS1D_6thread17LinearCombinationISJ_Li1EffLNS1I_9ScaleType4KindE0ELNS_15FloatRoundStyleE2ESJ_EENS1_15EpilogueDefaultEEEEEvvEEEEvNT_6ParamsE,@"STO_CUDA_ENTRY STV_DEFAULT"
_ZN7cutlass13device_kernelINS_4gemm6kernel13GemmUniversalIN4cute5tupleIJiiiiEEENS1_10collective13CollectiveMmaINS1_37MainloopSm90TmaGmmaWarpSpecializedFP8ILi3ENS5_IJNS4_1CILi1EEESB_SB_EEENS1_32KernelTmaWarpSpecializedPingpongEEENS5_IJNSA_ILi64EEENSA_ILi256EEENSA_ILi32EEEEEENS_12float_e4m3_tENS5_IJlSB_lEEESJ_SK_NS4_8TiledMMAINS4_8MMA_AtomIJNS4_4SM904GMMA31MMA_64x256x32_F32E4M3E4M3_SS_TNILNSO_7ScaleInE1ELSQ_1EEEEEENS4_6LayoutISC_NS5_IJNSA_ILi0EEESU_SU_EEEEENS5_IJNS4_10UnderscoreESX_SX_EEEEENS4_13SM90_TMA_LOADENS4_14ComposedLayoutINS4_7SwizzleILi1ELi4ELi3EEENS4_18smem_ptr_flag_bitsILi8EEENST_INS5_IJNSA_ILi8EEESH_EEENS5_IJSH_SB_EEEEEEEvNS4_8identityES10_S1A_vS1B_EENS_8epilogue10collective6detail29Sm90TmaWarpSpecializedAdapterINS1E_15DefaultEpilogueISJ_SK_SK_NS1D_6thread17LinearCombinationISJ_Li1EffLNS1I_9ScaleType4KindE0ELNS_15FloatRoundStyleE2ESJ_EENS1_15EpilogueDefaultEEEEEvvEEEEvNT_6ParamsE:
[----:B------:R-:W0:Y:S02]  /*0000*/  LDC R1, c[0x0][0x28] ;  /* 0x00000a00ff017b82 */ /* 0x000e240000000800 */
[----:B0-----:R-:W-:Y:S01]  /*0010*/  VIADD R1, R1, 0xfffffef0 ;  /* 0xfffffef001017836 */ /* 0x001fe20000000000 */
[----:B------:R-:W0:Y:S01]  /*0020*/  S2R R2, SR_TID.X ;  /* 0x0000000000027919 */ /* 0x000e220000002100 */
[----:B------:R-:W-:Y:S01]  /*0030*/  ELECT P0, URZ, PT ;  /* 0x00000000003f782f */ /* 0x000fe20003800000 */
[----:B------:R-:W-:Y:S01]  /*0040*/  BSSY B0, `(.L_x_0) ;  /* 0x0000014000007945 */ /* 0x000fe20003800000 */
[----:B0-----:R-:W-:-:S05]  /*0050*/  SHF.R.U32.HI R0, RZ, 0x5, R2 ;  /* 0x00000005ff007819 */ /* 0x001fca0000011602 */
[----:B------:R-:W0:Y:S02]  /*0060*/  SHFL.IDX PT, R3, R0, RZ, 0x1f ;  /* 0x00001fff00037589 */ /* 0x000e2400000e0000 */
[----:B0-----:R-:W-:Y:S02]  /*0070*/  R2UR UR6, R3 ;  /* 0x00000000030672ca */ /* 0x001fe400000e0000 */
[----:B------:R-:W-:-:S05]  /*0080*/  SHF.R.U32.HI R3, RZ, 0x7, R2 ;  /* 0x00000007ff037819 */ /* 0x000fca0000011602 */
[----:B------:R0:W1:Y:S06]  /*0090*/  SHFL.IDX PT, R4, R3, RZ, 0x1f ;  /* 0x00001fff03047589 */ /* 0x00006c00000e0000 */
[----:B------:R-:W-:Y:S02]  /*00a0*/  USHF.R.S32.HI UR4, URZ, 0x1f, UR6 ;  /* 0x0000001f3f047899 */ /* 0x000fe40008011406 */
[----:B------:R-:W-:Y:S02]  /*00b0*/  ISETP.NE.OR P0, PT, RZ, UR6, !P0 ;  /* 0x00000006ff007c0c */ /* 0x000fe4000c705670 */
[----:B------:R-:W-:-:S04]  /*00c0*/  ULEA.HI UR4, UR4, UR6, URZ, 0x2 ;  /* 0x0000000604047291 */ /* 0x000fc8000f8f103f */
[----:B------:R-:W-:-:S04]  /*00d0*/  ULOP3.LUT UR4, UR4, 0xfffffffc, URZ, 0xc0, !UPT ;  /* 0xfffffffc04047892 */ /* 0x000fc8000f8ec03f */
[----:B------:R-:W-:-:S03]  /*00e0*/  UIADD3 UR6, UR6, -UR4, URZ ;  /* 0x8000000406067290 */ /* 0x000fc6000fffe03f */
[----:B0-----:R-:W-:Y:S09]  /*00f0*/  @P0 BRA `(.L_x_1) ;  /* 0x0000000000200947 */ /* 0x001ff20003800000 */
[----:B------:R-:W-:Y:S02]  /*0100*/  ULDC.64 UR4, c[0x0][0x198] ;  /* 0x0000660000047ab9 */ /* 0x000fe40000000a00 */
[----:B------:R-:W-:Y:S02]  /*0110*/  UIADD3 UR8, UP0, UR4, 0xf0, URZ ;  /* 0x000000f004087890 */ /* 0x000fe4000ff1e03f */
[----:B------:R-:W-:Y:S02]  /*0120*/  UIADD3 UR4, UP1, UR4, 0x1f0, URZ ;  /* 0x000001f004047890 */ /* 0x000fe4000ff3e03f */
[----:B------:R-:W-:Y:S02]  /*0130*/  UIADD3.X UR9, URZ, UR5, URZ, UP0, !UPT ;  /* 0x000000053f097290 */ /* 0x000fe400087fe43f */
[----:B------:R-:W-:-:S07]  /*0140*/  UIADD3.X UR5, URZ, UR5, URZ, UP1, !UPT ;  /* 0x000000053f057290 */ /* 0x000fce0008ffe43f */
[----:B------:R0:W-:Y:S02]  /*0150*/  UTMACCTL.PF [UR8] ;  /* 0x00000000080079b9 */ /* 0x0001e40008040000 */
[----:B------:R0:W-:Y:S02]  /*0160*/  UTMACCTL.PF [UR4] ;  /* 0x00000000040079b9 */ /* 0x0001e40008040000 */
[----:B0-----:R-:W-:Y:S01]  /*0170*/  NOP ;  /* 0x0000000000007918 */ /* 0x001fe20000000000 */
.L_x_1:
[----:B------:R-:W-:Y:S05]  /*0180*/  BSYNC B0 ;  /* 0x0000000000007941 */ /* 0x000fea0003800000 */
.L_x_0:
[----:B------:R-:W0:Y:S01]  /*0190*/  SHFL.IDX PT, R5, R0, RZ, 0x1f ;  /* 0x00001fff00057589 */ /* 0x000e2200000e0000 */
[----:B-1----:R-:W-:Y:S01]  /*01a0*/  R2UR UR14, R4 ;  /* 0x00000000040e72ca */ /* 0x002fe200000e0000 */
[----:B------:R-:W-:-:S04]  /*01b0*/  UISETP.NE.AND UP0, UPT, UR6, 0x3, UPT ;  /* 0x000000030600788c */ /* 0x000fc8000bf05270 */
[----:B------:R-:W-:-:S08]  /*01c0*/  UISETP.EQ.OR UP0, UPT, UR6, URZ, !UP0 ;  /* 0x0000003f0600728c */ /* 0x000fd0000c702670 */
[----:B------:R-:W-:Y:S02]  /*01d0*/  UIADD3 UR12, UR14, -0x1, URZ ;  /* 0xffffffff0e0c7890 */ /* 0x000fe4000fffe03f */
[----:B------:R-:W-:Y:S02]  /*01e0*/  UISETP.EQ.AND UP0, UPT, UR14, URZ, UP0 ;  /* 0x0000003f0e00728c */ /* 0x000fe40008702270 */
[----:B------:R-:W-:Y:S02]  /*01f0*/  UISETP.GE.U32.AND UP1, UPT, UR12, 0x2, UPT ;  /* 0x000000020c00788c */ /* 0x000fe4000bf26070 */
[----:B------:R-:W-:Y:S01]  /*0200*/  USEL UR13, URZ, 0x1, !UP0 ;  /* 0x000000013f0d7887 */ /* 0x000fe2000c000000 */
[----:B0-----:R-:W-:-:S03]  /*0210*/  ISETP.NE.AND P0, PT, R5, RZ, PT ;  /* 0x000000ff0500720c */ /* 0x001fc60003f05270 */
[----:B------:R-:W-:-:S10]  /*0220*/  USEL UR13, UR13, 0x2, UP1 ;  /* 0x000000020d0d7887 */ /* 0x000fd40008800000 */
[----:B------:R-:W-:Y:S05]  /*0230*/  @P0 BRA `(.L_x_2) ;  /* 0x0000000000500947 */ /* 0x000fea0003800000 */
[----:B------:R-:W0:Y:S01]  /*0240*/  S2UR UR7, SR_CgaCtaId ;  /* 0x00000000000779c3 */ /* 0x000e220000008800 */
[----:B------:R-:W-:Y:S01]  /*0250*/  UMOV UR4, 0x400 ;  /* 0x0000040000047882 */ /* 0x000fe20000000000 */
[----:B------:R-:W-:Y:S01]  /*0260*/  UMOV UR5, 0x1 ;  /* 0x0000000100057882 */ /* 0x000fe20000000000 */
[----:B------:R-:W-:Y:S01]  /*0270*/  UMOV UR8, 0x80 ;  /* 0x0000008000087882 */ /* 0x000fe20000000000 */
[----:B------:R-:W-:Y:S01]  /*0280*/  ELECT P0, URZ, PT ;  /* 0x00000000003f782f */ /* 0x000fe20003800000 */
[----:B------:R-:W-:-:S04]  /*0290*/  UIADD3 UR8, -UR8, 0x100000, URZ ;  /* 0x0010000008087890 */ /* 0x000fc8000fffe13f */
[----:B------:R-:W-:Y:S02]  /*02a0*/  USHF.L.U32 UR9, UR8, 0xb, URZ ;  /* 0x0000000b08097899 */ /* 0x000fe4000800063f */
[----:B------:R-:W-:Y:S02]  /*02b0*/  USHF.L.U32 UR8, UR8, 0x1, URZ ;  /* 0x0000000108087899 */ /* 0x000fe4000800063f */
[----:B0-----:R-:W-:Y:S02]  /*02c0*/  ULEA UR7, UR7, UR4, 0x18 ;  /* 0x0000000407077291 */ /* 0x001fe4000f8ec03f */
[----:B------:R-:W-:-:S04]  /*02d0*/  UIADD3 UR4, -UR5, 0x100000, URZ ;  /* 0x0010000005047890 */ /* 0x000fc8000fffe13f */
[----:B------:R-:W-:Y:S02]  /*02e0*/  USHF.L.U32 UR5, UR4, 0xb, URZ ;  /* 0x0000000b04057899 */ /* 0x000fe4000800063f */
[----:B------:R-:W-:Y:S01]  /*02f0*/  USHF.L.U32 UR4, UR4, 0x1, URZ ;  /* 0x0000000104047899 */ /* 0x000fe2000800063f */
[----:B------:R-:W0:Y:S11]  /*0300*/  FENCE.VIEW.ASYNC.S ;  /* 0x00000000000073c6 */ /* 0x000e360000000000 */
[----:B0-----:R0:W1:Y:S01]  /*0310*/  SYNCS.EXCH.64 URZ, [UR7], UR4 ;  /* 0x00000004073f75b2 */ /* 0x0010620008000100 */
[----:B------:R0:W2:Y:S01]  /*0320*/  SYNCS.EXCH.64 URZ, [UR7+0x18], UR8 ;  /* 0x00001808073f75b2 */ /* 0x0000a20008000100 */
[----:B------:R0:W3:Y:S01]  /*0330*/  SYNCS.EXCH.64 URZ, [UR7+0x8], UR4 ;  /* 0x00000804073f75b2 */ /* 0x0000e20008000100 */
[----:B------:R0:W4:Y:S01]  /*0340*/  SYNCS.EXCH.64 URZ, [UR7+0x20], UR8 ;  /* 0x00002008073f75b2 */ /* 0x0001220008000100 */
[----:B------:R0:W0:Y:S01]  /*0350*/  SYNCS.EXCH.64 URZ, [UR7+0x10], UR4 ;  /* 0x00001004073f75b2 */ /* 0x0000220008000100 */
[----:B------:R0:W0:Y:S01]  /*0360*/  SYNCS.EXCH.64 URZ, [UR7+0x28], UR8 ;  /* 0x00002808073f75b2 */ /* 0x0000220008000100 */
[----:B------:R-:W-:Y:S01]  /*0370*/  NOP ;  /* 0x0000000000007918 */ /* 0x000fe20000000000 */
.L_x_2:
[----:B------:R-:W5:Y:S01]  /*0380*/  SHFL.IDX PT, R5, R0, RZ, 0x1f ;  /* 0x00001fff00057589 */ /* 0x000f6200000e0000 */
[----:B------:R-:W-:Y:S01]  /*0390*/  ELECT P0, URZ, PT ;  /* 0x00000000003f782f */ /* 0x000fe20003800000 */
[----:B------:R-:W-:Y:S01]  /*03a0*/  NOP ;  /* 0x0000000000007918 */ /* 0x000fe20000000000 */
[----:B------:R-:W-:Y:S01]  /*03b0*/  ELECT P1, URZ, PT ;  /* 0x00000000003f782f */ /* 0x000fe20003820000 */
[----:B------:R-:W1:Y:S01]  /*03c0*/  SHFL.IDX PT, R4, R0, RZ, 0x1f ;  /* 0x00001fff00047589 */ /* 0x000e6200000e0000 */
[----:B0-----:R-:W-:Y:S01]  /*03d0*/  UMOV UR4, 0x20 ;  /* 0x0000002000047882 */ /* 0x001fe20000000000 */
[----:B------:R-:W-:Y:S01]  /*03e0*/  UMOV UR9, 0x80 ;  /* 0x0000008000097882 */ /* 0x000fe20000000000 */
[----:B------:R-:W-:Y:S01]  /*03f0*/  NOP ;  /* 0x0000000000007918 */ /* 0x000fe20000000000 */
[----:B------:R0:W2:Y:S01]  /*0400*/  SHFL.IDX PT, R0, R3, RZ, 0x1f ;  /* 0x00001fff03007589 */ /* 0x0000a200000e0000 */
[----:B------:R-:W-:Y:S01]  /*0410*/  ULDC.64 UR22, c[0x0][0x208] ;  /* 0x0000820000167ab9 */ /* 0x000fe20000000a00 */
[----:B0-----:R-:W-:-:S04]  /*0420*/  SHF.R.S32.HI R3, RZ, 0x1f, R2 ;  /* 0x0000001fff037819 */ /* 0x001fc80000011402 */
[----:B------:R-:W-:Y:S02]  /*0430*/  LEA.HI R3, R3, R2, RZ, 0x7 ;  /* 0x0000000203037211 */ /* 0x000fe400078f38ff */
[----:B-----5:R-:W-:Y:S02]  /*0440*/  ISETP.NE.OR P0, PT, R5, RZ, !P0 ;  /* 0x000000ff0500720c */ /* 0x020fe40004705670 */
[----:B------:R-:W-:Y:S02]  /*0450*/  LOP3.LUT R3, R3, 0xffffff80, RZ, 0xc0, !PT ;  /* 0xffffff8003037812 */ /* 0x000fe400078ec0ff */
[----:B-1----:R-:W-:-:S03]  /*0460*/  ISETP.NE.OR P1, PT, R4, RZ, !P1 ;  /* 0x000000ff0400720c */ /* 0x002fc60004f25670 */
[----:B------:R-:W-:Y:S01]  /*0470*/  IMAD.IADD R3, R2, 0x1, -R3 ;  /* 0x0000000102037824 */ /* 0x000fe200078e0a03 */
[----:B--2---:R-:W-:-:S05]  /*0480*/  R2UR UR17, R0 ;  /* 0x00000000001172ca */ /* 0x004fca00000e0000 */
[----:B------:R-:W-:-:S04]  /*0490*/  VOTEU.ALL UP0, P0 ;  /* 0x00000000003f7886 */ /* 0x000fc80000000000 */
[----:B------:R-:W-:Y:S01]  /*04a0*/  VOTEU.ALL UP1, P1 ;  /* 0x00000000003f7886 */ /* 0x000fe20000820000 */
[----:B------:R-:W0:Y:S01]  /*04b0*/  @!UP0 S2UR UR8, SR_CgaCtaId ;  /* 0x00000000000889c3 */ /* 0x000e220000008800 */
[----:B------:R-:W-:Y:S01]  /*04c0*/  @!UP0 UMOV UR7, 0x400 ;  /* 0x0000040000078882 */ /* 0x000fe20000000000 */
[----:B------:R-:W-:-:S04]  /*04d0*/  @!UP0 UIADD3 UR4, -UR4, 0x100000, URZ ;  /* 0x0010000004048890 */ /* 0x000fc8000fffe13f */
[----:B------:R-:W-:Y:S02]  /*04e0*/  @!UP0 USHF.L.U32 UR5, UR4, 0xb, URZ ;  /* 0x0000000b04058899 */ /* 0x000fe4000800063f */
[----:B------:R-:W-:Y:S01]  /*04f0*/  @!UP0 USHF.L.U32 UR4, UR4, 0x1, URZ ;  /* 0x0000000104048899 */ /* 0x000fe2000800063f */
[----:B------:R-:W-:Y:S01]  /*0500*/  @!UP1 UMOV UR10, 0x400 ;  /* 0x00000400000a9882 */ /* 0x000fe20000000000 */
[----:B------:R-:W-:Y:S01]  /*0510*/  VOTEU.ALL UP2, P1 ;  /* 0x00000000003f7886 */ /* 0x000fe20000840000 */
[----:B------:R-:W-:Y:S01]  /*0520*/  VOTEU.ALL UP3, P1 ;  /* 0x00000000003f7886 */ /* 0x000fe20000860000 */
[----:B------:R-:W-:Y:S01]  /*0530*/  VOTEU.ALL UP4, P1 ;  /* 0x00000000003f7886 */ /* 0x000fe20000880000 */
[----:B------:R-:W1:Y:S01]  /*0540*/  @!UP1 S2UR UR11, SR_CgaCtaId ;  /* 0x00000000000b99c3 */ /* 0x000e620000008800 */
[----:B------:R-:W-:Y:S01]  /*0550*/  VOTEU.ALL UP5, P1 ;  /* 0x00000000003f7886 */ /* 0x000fe200008a0000 */
[----:B------:R-:W-:Y:S01]  /*0560*/  ISETP.NE.AND P1, PT, RZ, UR14, PT ;  /* 0x0000000eff007c0c */ /* 0x000fe2000bf25270 */
[----:B0-----:R-:W-:-:S02]  /*0570*/  @!UP0 ULEA UR7, UR8, UR7, 0x18 ;  /* 0x0000000708078291 */ /* 0x001fc4000f8ec03f */
[----:B------:R-:W-:-:S04]  /*0580*/  @!UP1 UIADD3 UR8, -UR9, 0x100000, URZ ;  /* 0x0010000009089890 */ /* 0x000fc8000fffe13f */
[----:B------:R-:W-:Y:S02]  /*0590*/  @!UP1 USHF.L.U32 UR9, UR8, 0xb, URZ ;  /* 0x0000000b08099899 */ /* 0x000fe4000800063f */
[----:B------:R-:W-:Y:S01]  /*05a0*/  @!UP1 USHF.L.U32 UR8, UR8, 0x1, URZ ;  /* 0x0000000108089899 */ /* 0x000fe2000800063f */
[----:B------:R-:W-:Y:S01]  /*05b0*/  VOTEU.ALL UP0, P0 ;  /* 0x00000000003f7886 */ /* 0x000fe20000000000 */
[----:B-1----:R-:W-:Y:S01]  /*05c0*/  @!UP1 ULEA UR10, UR11, UR10, 0x18 ;  /* 0x0000000a0b0a9291 */ /* 0x002fe2000f8ec03f */
[----:B------:R-:W-:Y:S01]  /*05d0*/  VOTEU.ALL UP1, P0 ;  /* 0x00000000003f7886 */ /* 0x000fe20000020000 */
[----:B------:R-:W0:Y:S02]  /*05e0*/  FENCE.VIEW.ASYNC.S ;  /* 0x00000000000073c6 */ /* 0x000e240000000000 */
[----:B0-----:R-:W3:Y:S02]  /*05f0*/  @!UP0 SYNCS.EXCH.64 URZ, [UR7+0x60], UR4 ;  /* 0x00006004073f85b2 */ /* 0x001ee40008000100 */
[----:B------:R0:W3:Y:S01]  /*0600*/  @!UP1 SYNCS.EXCH.64 URZ, [UR7+0x68], UR4 ;  /* 0x00006804073f95b2 */ /* 0x0000e20008000100 */
[----:B------:R-:W-:Y:S01]  /*0610*/  NOP ;  /* 0x0000000000007918 */ /* 0x000fe20000000000 */
[----:B0-----:R-:W-:-:S02]  /*0620*/  ULDC.64 UR4, c[0x0][0x598] ;  /* 0x0001660000047ab9 */ /* 0x001fc40000000a00 */
[----:B------:R-:W-:Y:S02]  /*0630*/  ISETP.NE.U32.AND P0, PT, RZ, UR4, PT ;  /* 0x00000004ff007c0c */ /* 0x000fe4000bf05070 */
[----:B------:R0:W3:Y:S02]  /*0640*/  @!UP2 SYNCS.EXCH.64 URZ, [UR10+0x40], UR8 ;  /* 0x000040080a3fa5b2 */ /* 0x0000e40008000100 */
[----:B------:R-:W-:Y:S01]  /*0650*/  ISETP.NE.AND.EX P0, PT, RZ, UR5, PT, P0 ;  /* 0x00000005ff007c0c */ /* 0x000fe2000bf05300 */
[----:B------:R0:W3:Y:S01]  /*0660*/  @!UP3 SYNCS.EXCH.64 URZ, [UR10+0x48], UR8 ;  /* 0x000048080a3fb5b2 */ /* 0x0000e20008000100 */
[----:B------:R0:W3:Y:S01]  /*0670*/  @!UP4 SYNCS.EXCH.64 URZ, [UR10+0x50], UR8 ;  /* 0x000050080a3fc5b2 */ /* 0x0000e20008000100 */
[----:B------:R0:W3:Y:S01]  /*0680*/  @!UP5 SYNCS.EXCH.64 URZ, [UR10+0x58], UR8 ;  /* 0x000058080a3fd5b2 */ /* 0x0000e20008000100 */
[----:B------:R-:W-:Y:S01]  /*0690*/  NOP ;  /* 0x0000000000007918 */ /* 0x000fe20000000000 */
[----:B---34-:R-:W-:Y:S08]  /*06a0*/  BAR.SYNC.DEFER_BLOCKING 0x0 ;  /* 0x0000000000007b1d */ /* 0x018ff00000010000 */
[----:B0-----:R-:W-:Y:S05]  /*06b0*/  @!P0 BRA `(.L_x_3) ;  /* 0x0000000000208947 */ /* 0x001fea0003800000 */
[----:B------:R-:W0:Y:S02]  /*06c0*/  LDC.64 R4, c[0x0][0x598] ;  /* 0x00016600ff047b82 */ /* 0x000e240000000a00 */
[----:B0-----:R-:W2:Y:S02]  /*06d0*/  LDG.E.64 R4, desc[UR22][R4.64] ;  /* 0x0000001604047981 */ /* 0x001ea4000c1e1b00 */
[----:B--2---:R-:W-:-:S04]  /*06e0*/  ISETP.NE.U32.AND P0, PT, R4, RZ, PT ;  /* 0x000000ff0400720c */ /* 0x004fc80003f05070 */
[----:B------:R-:W-:-:S13]  /*06f0*/  ISETP.NE.AND.EX P0, PT, R5, RZ, PT, P0 ;  /* 0x000000ff0500720c */ /* 0x000fda0003f05300 */
[----:B------:R-:W-:Y:S05]  /*0700*/  @!P0 BRA `(.L_x_3) ;  /* 0x00000000000c8947 */ /* 0x000fea0003800000 */
[----:B------:R-:W2:Y:S02]  /*0710*/  LD.E R4, desc[UR22][R4.64] ;  /* 0x0000001604047980 */ /* 0x000ea4000c101900 */
[----:B--2---:R-:W-:Y:S01]  /*0720*/  R2UR UR25, R4 ;  /* 0x00000000041972ca */ /* 0x004fe200000e0000 */
[----:B------:R-:W-:-:S14]  /*0730*/  BRA `(.L_x_4) ;  /* 0x0000000000247947 */ /* 0x000fdc0003800000 */
.L_x_3:
[----:B------:R-:W-:Y:S02]  /*0740*/  ULDC.64 UR4, c[0x0][0x588] ;  /* 0x0001620000047ab9 */ /* 0x000fe40000000a00 */
[----:B------:R-:W-:-:S04]  /*0750*/  ISETP.NE.U32.AND P0, PT, RZ, UR4, PT ;  /* 0x00000004ff007c0c */ /* 0x000fc8000bf05070 */
[----:B------:R-:W-:-:S13]  /*0760*/  ISETP.NE.AND.EX P0, PT, RZ, UR5, PT, P0 ;  /* 0x00000005ff007c0c */ /* 0x000fda000bf05300 */
[----:B------:R-:W-:Y:S05]  /*0770*/  @!P0 BRA `(.L_x_5) ;  /* 0x0000000000108947 */ /* 0x000fea0003800000 */
[----:B------:R-:W0:Y:S02]  /*0780*/  LDC.64 R4, c[0x0][0x588] ;  /* 0x00016200ff047b82 */ /* 0x000e240000000a00 */
[----:B0-----:R-:W2:Y:S02]  /*0790*/  LDG.E R4, desc[UR22][R4.64] ;  /* 0x0000001604047981 */ /* 0x001ea4000c1e1900 */
[----:B--2---:R-:W-:Y:S01]  /*07a0*/  R2UR UR25, R4 ;  /* 0x00000000041972ca */ /* 0x004fe200000e0000 */
[----:B------:R-:W-:-:S14]  /*07b0*/  BRA `(.L_x_4) ;  /* 0x0000000000047947 */ /* 0x000fdc0003800000 */
.L_x_5:
[----:B------:R-:W-:-:S05]  /*07c0*/  ULDC UR25, c[0x0][0x580] ;  /* 0x0001600000197ab9 */ /* 0x000fca0000000800 */
.L_x_4:
[----:B------:R-:W-:Y:S02]  /*07d0*/  ULDC.64 UR4, c[0x0][0x5a0] ;  /* 0x0001680000047ab9 */ /* 0x000fe40000000a00 */
[----:B------:R-:W-:-:S04]  /*07e0*/  ISETP.NE.U32.AND P0, PT, RZ, UR4, PT ;  /* 0x00000004ff007c0c */ /* 0x000fc8000bf05070 */
[----:B------:R-:W-:-:S13]  /*07f0*/  ISETP.NE.AND.EX P0, PT, RZ, UR5, PT, P0 ;  /* 0x00000005ff007c0c */ /* 0x000fda000bf05300 */
[----:B------:R-:W-:Y:S05]  /*0800*/  @!P0 BRA `(.L_x_6) ;  /* 0x0000000000208947 */ /* 0x000fea0003800000 */
        /* <DEDUP_REMOVED lines=8> */
.L_x_6:
        /* <DEDUP_REMOVED lines=8> */
.L_x_8:
[----:B------:R-:W-:-:S05]  /*0910*/  ULDC UR26, c[0x0][0x584] ;  /* 0x00016100001a7ab9 */ /* 0x000fca0000000800 */
.L_x_7:
[----:B------:R-:W0:Y:S01]  /*0920*/  LDC R0, c[0x0][0x65c] ;  /* 0x00019700ff007b82 */ /* 0x000e220000000800 */
[----:B------:R-:W1:Y:S01]  /*0930*/  S2R R12, SR_CTAID.Y ;  /* 0x00000000000c7919 */ /* 0x000e620000002600 */
[----:B------:R-:W-:Y:S01]  /*0940*/  IMAD.MOV.U32 R5, RZ, RZ, RZ ;  /* 0x000000ffff057224 */ /* 0x000fe200078e00ff */
[----:B------:R-:W-:Y:S01]  /*0950*/  UISETP.NE.AND UP0, UPT, UR14, 0x2, UPT ;  /* 0x000000020e00788c */ /* 0x000fe2000bf05270 */
[----:B------:R-:W2:Y:S01]  /*0960*/  S2R R4, SR_CTAID.X ;  /* 0x0000000000047919 */ /* 0x000ea20000002500 */
[----:B------:R-:W-:Y:S01]  /*0970*/  ULDC UR7, c[0x0][0x28c] ;  /* 0x0000a30000077ab9 */ /* 0x000fe20000000800 */
[----:B------:R-:W-:Y:S01]  /*0980*/  UMOV UR5, URZ ;  /* 0x0000003f00057c82 */ /* 0x000fe20008000000 */
[----:B------:R-:W-:Y:S02]  /*0990*/  UIADD3 UR7, UR7, 0x1f, URZ ;  /* 0x0000001f07077890 */ /* 0x000fe4000fffe03f */
[----:B------:R-:W-:Y:S01]  /*09a0*/  PLOP3.LUT P0, PT, PT, PT, UP0, 0x80, 0x0 ;  /* 0x000000000000781c */ /* 0x000fe20003f0f008 */
[----:B------:R-:W-:Y:S01]  /*09b0*/  UMOV UR4, URZ ;  /* 0x0000003f00047c82 */ /* 0x000fe20008000000 */
[----:B------:R-:W-:Y:S01]  /*09c0*/  ULDC.64 UR18, c[0x0][0x650] ;  /* 0x0001940000127ab9 */ /* 0x000fe20000000a00 */
[----:B------:R-:W-:-:S04]  /*09d0*/  USHF.R.S32.HI UR10, URZ, 0x1f, UR7 ;  /* 0x0000001f3f0a7899 */ /* 0x000fc80008011407 */
[----:B------:R-:W-:-:S04]  /*09e0*/  ULEA.HI UR10, UR10, UR7, URZ, 0x5 ;  /* 0x000000070a0a7291 */ /* 0x000fc8000f8f283f */
[----:B------:R-:W-:Y:S01]  /*09f0*/  USHF.R.S32.HI UR14, URZ, 0x5, UR10 ;  /* 0x000000053f0e7899 */ /* 0x000fe2000801140a */
[----:B0-----:R-:W-:-:S13]  /*0a00*/  ISETP.NE.AND P2, PT, R0, 0x1, PT ;  /* 0x000000010000780c */ /* 0x001fda0003f45270 */
[----:B------:R-:W2:Y:S01]  /*0a10*/  @P2 LDC R9, c[0x0][0x10] ;  /* 0x00000400ff092b82 */ /* 0x000ea20000000800 */
[----:B-1----:R-:W-:Y:S02]  /*0a20*/  @P2 IMAD.MOV.U32 R6, RZ, RZ, R12 ;  /* 0x000000ffff062224 */ /* 0x002fe400078e000c */
[----:B------:R-:W-:-:S05]  /*0a30*/  @P2 IMAD.MOV.U32 R7, RZ, RZ, RZ ;  /* 0x000000ffff072224 */ /* 0x000fca00078e00ff */
[----:B------:R-:W0:Y:S01]  /*0a40*/  @!P2 LDC R11, c[0x0][0xc] ;  /* 0x00000300ff0bab82 */ /* 0x000e220000000800 */
[----:B------:R-:W-:Y:S01]  /*0a50*/  ULDC UR8, c[0x0][0xc] ;  /* 0x0000030000087ab9 */ /* 0x000fe20000000800 */
[----:B------:R-:W-:Y:S01]  /*0a60*/  ULDC UR9, c[0x0][0x10] ;  /* 0x0000040000097ab9 */ /* 0x000fe20000000800 */
[----:B------:R-:W-:Y:S01]  /*0a70*/  ULDC UR7, c[0x0][0x14] ;  /* 0x0000050000077ab9 */ /* 0x000fe20000000800 */
[----:B------:R-:W-:-:S04]  /*0a80*/  UIMAD.WIDE.U32 UR8, UR8, UR9, URZ ;  /* 0x00000009080872a5 */ /* 0x000fc8000f8e003f */
[----:B------:R-:W-:Y:S02]  /*0a90*/  UIMAD.WIDE.U32 UR20, UR8, UR7, URZ ;  /* 0x00000007081472a5 */ /* 0x000fe4000f8e003f */
[----:B------:R-:W-:-:S04]  /*0aa0*/  UIMAD UR15, UR9, UR7, URZ ;  /* 0x00000007090f72a4 */ /* 0x000fc8000f8e023f */
[----:B------:R-:W-:Y:S01]  /*0ab0*/  UIADD3 UR15, UR21, UR15, URZ ;  /* 0x0000000f150f7290 */ /* 0x000fe2000fffe03f */
[----:B--2---:R-:W-:-:S04]  /*0ac0*/  @P2 IMAD.WIDE.U32 R8, R4, R9, R6 ;  /* 0x0000000904082225 */ /* 0x004fc800078e0006 */
[----:B------:R-:W-:Y:S02]  /*0ad0*/  @P2 IMAD.MOV.U32 R13, RZ, RZ, R8 ;  /* 0x000000ffff0d2224 */ /* 0x000fe400078e0008 */
[----:B0-----:R-:W-:-:S04]  /*0ae0*/  @!P2 IMAD.WIDE.U32 R6, R11, R12, R4 ;  /* 0x0000000c0b06a225 */ /* 0x001fc800078e0004 */
[----:B------:R-:W-:Y:S02]  /*0af0*/  @P2 IMAD.MOV.U32 R11, RZ, RZ, RZ ;  /* 0x000000ffff0b2224 */ /* 0x000fe400078e00ff */
[----:B------:R-:W-:Y:S02]  /*0b00*/  @!P2 IMAD.MOV.U32 R13, RZ, RZ, R6 ;  /* 0x000000ffff0da224 */ /* 0x000fe400078e0006 */
[----:B------:R-:W-:Y:S02]  /*0b10*/  @P2 IMAD.IADD R10, R9, 0x1, R11 ;  /* 0x00000001090a2824 */ /* 0x000fe400078e020b */
[----:B------:R-:W-:Y:S01]  /*0b20*/  @!P2 IMAD.MOV.U32 R10, RZ, RZ, R7 ;  /* 0x000000ffff0aa224 */ /* 0x000fe200078e0007 */
[----:B------:R0:W-:Y:S01]  /*0b30*/  STL [R1+0x80], R13 ;  /* 0x0000800d01007387 */ /* 0x0001e20000100800 */
[----:B------:R-:W-:Y:S02]  /*0b40*/  IMAD.MOV.U32 R18, RZ, RZ, R13 ;  /* 0x000000ffff127224 */ /* 0x000fe400078e000d */
[----:B------:R-:W-:Y:S01]  /*0b50*/  IMAD.MOV.U32 R19, RZ, RZ, R10 ;  /* 0x000000ffff137224 */ /* 0x000fe200078e000a */
[----:B------:R0:W-:Y:S01]  /*0b60*/  STL [R1+0x7c], R10 ;  /* 0x00007c0a01007387 */ /* 0x0001e20000100800 */
[----:B------:R-:W-:Y:S05]  /*0b70*/  @P0 BRA `(.L_x_9) ;  /* 0x0000000000280947 */ /* 0x000fea0003800000 */
[----:B------:R-:W-:Y:S01]  /*0b80*/  IADD3 R18, P0, R18, UR20, RZ ;  /* 0x0000001412127c10 */ /* 0x000fe2000ff1e0ff */
[----:B------:R-:W-:Y:S02]  /*0b90*/  UISETP.GE.U32.AND UP0, UPT, UR14, 0x3, UPT ;  /* 0x000000030e00788c */ /* 0x000fe4000bf06070 */
[----:B------:R-:W-:Y:S01]  /*0ba0*/  UIMAD.WIDE.U32 UR4, UR14, -0x55555555, URZ ;  /* 0xaaaaaaab0e0478a5 */ /* 0x000fe2000f8e003f */
[----:B------:R-:W-:Y:S01]  /*0bb0*/  IADD3.X R19, R19, UR15, RZ, P0, !PT ;  /* 0x0000000f13137c10 */ /* 0x000fe200087fe4ff */
[----:B------:R1:W-:Y:S02]  /*0bc0*/  STL [R1+0x80], R18 ;  /* 0x0000801201007387 */ /* 0x0003e40000100800 */
[----:B------:R-:W-:Y:S02]  /*0bd0*/  USHF.R.U32.HI UR5, URZ, 0x1, UR5 ;  /* 0x000000013f057899 */ /* 0x000fe40008011605 */
[----:B------:R1:W-:Y:S01]  /*0be0*/  STL [R1+0x7c], R19 ;  /* 0x00007c1301007387 */ /* 0x0003e20000100800 */
[----:B------:R-:W-:-:S02]  /*0bf0*/  UMOV UR4, URZ ;  /* 0x0000003f00047c82 */ /* 0x000fc40008000000 */
[----:B------:R-:W-:Y:S02]  /*0c00*/  @UP0 ULOP3.LUT UR4, UR5, 0x1, URZ, 0xc0, !UPT ;  /* 0x0000000105040892 */ /* 0x000fe4000f8ec03f */
[----:B------:R-:W-:-:S12]  /*0c10*/  UIMAD UR5, UR5, -0x3, UR14 ;  /* 0xfffffffd050578a4 */ /* 0x000fd8000f8e020e */
.L_x_9:
[----:B------:R-:W-:Y:S01]  /*0c20*/  IMAD.MOV.U32 R8, RZ, RZ, -0x1 ;  /* 0xffffffffff087424 */ /* 0x000fe200078e00ff */
[----:B------:R-:W-:Y:S01]  /*0c30*/  ISETP.GE.U32.AND P0, PT, R18, UR18, PT ;  /* 0x0000001212007c0c */ /* 0x000fe2000bf06070 */
[----:B------:R-:W-:Y:S01]  /*0c40*/  IMAD.MOV.U32 R6, RZ, RZ, -0x1 ;  /* 0xffffffffff067424 */ /* 0x000fe200078e00ff */
[----:B------:R-:W-:Y:S01]  /*0c50*/  PRMT R0, RZ, 0x7610, R0 ;  /* 0x00007610ff007816 */ /* 0x000fe20000000000 */
[----:B------:R-:W-:Y:S01]  /*0c60*/  IMAD.MOV.U32 R7, RZ, RZ, -0x1 ;  /* 0xffffffffff077424 */ /* 0x000fe200078e00ff */
[----:B------:R2:W-:Y:S01]  /*0c70*/  STL [R1+0x84], R8 ;  /* 0x0000840801007387 */ /* 0x0005e20000100800 */
[----:B------:R-:W-:-:S03]  /*0c80*/  ISETP.GE.U32.AND.EX P0, PT, R19, UR19, PT, P0 ;  /* 0x0000001313007c0c */ /* 0x000fc6000bf06100 */
[----:B------:R2:W-:Y:S04]  /*0c90*/  STL [R1+0x78], R6 ;  /* 0x0000780601007387 */ /* 0x0005e80000100800 */
[----:B------:R2:W-:Y:S06]  /*0ca0*/  STL [R1+0x88], R7 ;  /* 0x0000880701007387 */ /* 0x0005ec0000100800 */
[----:B------:R-:W-:Y:S05]  /*0cb0*/  @P0 BRA `(.L_x_10) ;  /* 0x0000000400680947 */ /* 0x000fea0003800000 */
[----:B------:R-:W3:Y:S01]  /*0cc0*/  LDC.64 R14, c[0x0][0x628] ;  /* 0x00018a00ff0e7b82 */ /* 0x000ee20000000a00 */
[----:B--2---:R-:W-:Y:S02]  /*0cd0*/  IMAD.MOV.U32 R6, RZ, RZ, R18 ;  /* 0x000000ffff067224 */ /* 0x004fe400078e0012 */
[----:B------:R-:W-:-:S05]  /*0ce0*/  IMAD.MOV.U32 R7, RZ, RZ, R19 ;  /* 0x000000ffff077224 */ /* 0x000fca00078e0013 */
[----:B------:R-:W2:Y:S08]  /*0cf0*/  LDC R0, c[0x0][0x630] ;  /* 0x00018c00ff007b82 */ /* 0x000eb00000000800 */
[----:B------:R-:W4:Y:S01]  /*0d00*/  LDC.64 R16, c[0x0][0x620] ;  /* 0x00018800ff107b82 */ /* 0x000f220000000a00 */
[----:B---3--:R-:W-:-:S04]  /*0d10*/  ISETP.NE.U32.AND P0, PT, R14, RZ, PT ;  /* 0x000000ff0e00720c */ /* 0x008fc80003f05070 */
[----:B------:R-:W-:-:S13]  /*0d20*/  ISETP.NE.AND.EX P0, PT, R15, RZ, PT, P0 ;  /* 0x000000ff0f00720c */ /* 0x000fda0003f05300 */
[----:B--2-4-:R-:W-:Y:S05]  /*0d30*/  @!P0 BRA `(.L_x_11) ;  /* 0x0000000000288947 */ /* 0x014fea0003800000 */
[----:B------:R-:W2:Y:S02]  /*0d40*/  LDC R11, c[0x0][0x634] ;  /* 0x00018d00ff0b7b82 */ /* 0x000ea40000000800 */
[----:B--2---:R-:W-:-:S05]  /*0d50*/  IADD3 R11, P0, R18, R11, RZ ;  /* 0x0000000b120b7210 */ /* 0x004fca0007f1e0ff */
[----:B0-----:R-:W-:-:S04]  /*0d60*/  IMAD.X R13, RZ, RZ, R19, P0 ;  /* 0x000000ffff0d7224 */ /* 0x001fc800000e0613 */
[----:B------:R-:W-:-:S04]  /*0d70*/  IMAD.WIDE.U32 R6, R13, R14, RZ ;  /* 0x0000000e0d067225 */ /* 0x000fc800078e00ff */
[----:B------:R-:W-:-:S04]  /*0d80*/  IMAD.WIDE.U32 R8, P0, R11, R15, R6 ;  /* 0x0000000f0b087225 */ /* 0x000fc80007800006 */
[----:B------:R-:W-:-:S04]  /*0d90*/  IMAD.WIDE.U32 R6, R11, R14, RZ ;  /* 0x0000000e0b067225 */ /* 0x000fc800078e00ff */
[----:B------:R-:W-:Y:S01]  /*0da0*/  IMAD.X R11, RZ, RZ, RZ, P0 ;  /* 0x000000ffff0b7224 */ /* 0x000fe200000e06ff */
[----:B------:R-:W-:Y:S01]  /*0db0*/  IADD3 RZ, P0, R7, R8, RZ ;  /* 0x0000000807ff7210 */ /* 0x000fe20007f1e0ff */
[----:B------:R-:W-:-:S04]  /*0dc0*/  IMAD.MOV.U32 R10, RZ, RZ, R9 ;  /* 0x000000ffff0a7224 */ /* 0x000fc800078e0009 */
[----:B------:R-:W-:-:S08]  /*0dd0*/  IMAD.WIDE.U32.X R6, R13, R15, R10, P0 ;  /* 0x0000000f0d067225 */ /* 0x000fd000000e040a */
.L_x_11:
[-CC-:B------:R-:W-:Y:S01]  /*0de0*/  SHF.R.U64 R25, R6, R0.reuse, R7.reuse ;  /* 0x0000000006197219 */ /* 0x180fe20000001207 */
[----:B0-----:R-:W0:Y:S01]  /*0df0*/  LDC R10, c[0x0][0x618] ;  /* 0x00018600ff0a7b82 */ /* 0x001e220000000800 */
[----:B------:R-:W-:Y:S01]  /*0e00*/  SHF.R.U32.HI R5, RZ, R0, R7 ;  /* 0x00000000ff057219 */ /* 0x000fe20000011607 */
[----:B------:R-:W-:Y:S01]  /*0e10*/  IMAD.MOV.U32 R6, RZ, RZ, R18 ;  /* 0x000000ffff067224 */ /* 0x000fe200078e0012 */
[----:B------:R-:W-:Y:S01]  /*0e20*/  IADD3 R9, P0, RZ, -R25, RZ ;  /* 0x80000019ff097210 */ /* 0x000fe20007f1e0ff */
[----:B------:R-:W-:Y:S01]  /*0e30*/  IMAD.MOV.U32 R7, RZ, RZ, R19 ;  /* 0x000000ffff077224 */ /* 0x000fe200078e0013 */
[----:B------:R-:W-:Y:S01]  /*0e40*/  I2FP.F32.U32 R0, R4 ;  /* 0x0000000400007245 */ /* 0x000fe20000201000 */
[----:B------:R-:W-:Y:S02]  /*0e50*/  ULDC UR7, c[0x0][0x150] ;  /* 0x0000540000077ab9 */ /* 0x000fe40000000800 */
[----:B------:R-:W2:Y:S01]  /*0e60*/  LDC.64 R22, c[0x0][0x640] ;  /* 0x00019000ff167b82 */ /* 0x000ea20000000a00 */
[----:B------:R-:W-:-:S02]  /*0e70*/  IMAD.X R11, RZ, RZ, ~R5, P0 ;  /* 0x000000ffff0b7224 */ /* 0x000fc400000e0e05 */
[----:B------:R-:W-:Y:S01]  /*0e80*/  FMUL R0, R0, UR7 ;  /* 0x0000000700007c20 */ /* 0x000fe20008400000 */
[----:B------:R-:W-:Y:S01]  /*0e90*/  IMAD.WIDE.U32 R6, R9, R16, R6 ;  /* 0x0000001009067225 */ /* 0x000fe200078e0006 */
[----:B------:R-:W-:-:S03]  /*0ea0*/  ULDC UR7, c[0x0][0x154] ;  /* 0x0000550000077ab9 */ /* 0x000fc60000000800 */
[----:B------:R-:W-:Y:S01]  /*0eb0*/  IMAD R8, R11, R16, RZ ;  /* 0x000000100b087224 */ /* 0x000fe200078e02ff */
[----:B------:R-:W3:Y:S01]  /*0ec0*/  LDC R5, c[0x0][0x144] ;  /* 0x00005100ff057b82 */ /* 0x000ee20000000800 */
[----:B------:R-:W4:Y:S02]  /*0ed0*/  F2I.U32.TRUNC.NTZ R0, R0 ;  /* 0x0000000000007305 */ /* 0x000f24000020f000 */
[----:B------:R-:W-:-:S04]  /*0ee0*/  IMAD R9, R9, R17, R8 ;  /* 0x0000001109097224 */ /* 0x000fc800078e0208 */
[----:B------:R-:W-:Y:S01]  /*0ef0*/  IMAD.IADD R7, R7, 0x1, R9 ;  /* 0x0000000107077824 */ /* 0x000fe200078e0209 */
[----:B------:R-:W5:Y:S01]  /*0f00*/  LDC R16, c[0x0][0x608] ;  /* 0x00018200ff107b82 */ /* 0x000f620000000800 */
[----:B------:R-:W-:-:S03]  /*0f10*/  IMAD.MOV.U32 R9, RZ, RZ, -0x1 ;  /* 0xffffffffff097424 */ /* 0x000fc600078e00ff */
[--C-:B0-----:R-:W-:Y:S02]  /*0f20*/  SHF.R.U64 R14, R6, R10, R7.reuse ;  /* 0x0000000a060e7219 */ /* 0x101fe40000001207 */
[----:B------:R-:W-:Y:S02]  /*0f30*/  I2FP.F32.U32 R6, R12 ;  /* 0x0000000c00067245 */ /* 0x000fe40000201000 */
[----:B------:R-:W0:Y:S01]  /*0f40*/  LDC R20, c[0x0][0x658] ;  /* 0x00019600ff147b82 */ /* 0x000e220000000800 */
[----:B--2---:R-:W-:Y:S01]  /*0f50*/  ISETP.NE.U32.AND P0, PT, R22, RZ, PT ;  /* 0x000000ff1600720c */ /* 0x004fe20003f05070 */
[----:B----4-:R-:W-:Y:S02]  /*0f60*/  IMAD.MOV R8, RZ, RZ, -R0 ;  /* 0x000000ffff087224 */ /* 0x010fe400078e0a00 */
[----:B------:R-:W-:Y:S01]  /*0f70*/  FMUL R6, R6, UR7 ;  /* 0x0000000706067c20 */ /* 0x000fe20008400000 */
[----:B------:R-:W-:Y:S02]  /*0f80*/  SHF.R.U32.HI R7, RZ, R10, R7 ;  /* 0x0000000aff077219 */ /* 0x000fe40000011607 */
[----:B------:R-:W-:Y:S01]  /*0f90*/  ISETP.NE.AND.EX P0, PT, R23, RZ, PT, P0 ;  /* 0x000000ff1700720c */ /* 0x000fe20003f05300 */
[----:B------:R2:W4:Y:S01]  /*0fa0*/  F2I.U32.TRUNC.NTZ R13, R6 ;  /* 0x00000006000d7305 */ /* 0x000522000020f000 */
[----:B------:R-:W2:Y:S01]  /*0fb0*/  LDC R15, c[0x0][0x148] ;  /* 0x00005200ff0f7b82 */ /* 0x000ea20000000800 */
[----:B---3--:R-:W-:-:S07]  /*0fc0*/  IMAD R0, R5, R8, R4 ;  /* 0x0000000805007224 */ /* 0x008fce00078e0204 */
[----:B-1----:R-:W1:Y:S01]  /*0fd0*/  LDC R18, c[0x0][0x600] ;  /* 0x00018000ff127b82 */ /* 0x002e620000000800 */
[-CC-:B-----5:R-:W-:Y:S02]  /*0fe0*/  SHF.R.U64 R26, R14, R16.reuse, R7.reuse ;  /* 0x000000100e1a7219 */ /* 0x1a0fe40000001207 */
[----:B------:R-:W-:Y:S01]  /*0ff0*/  SHF.R.U32.HI R5, RZ, R16, R7 ;  /* 0x00000010ff057219 */ /* 0x000fe20000011607 */
[----:B------:R-:W-:-:S04]  /*1000*/  IMAD.MOV.U32 R7, RZ, RZ, 0x1 ;  /* 0x00000001ff077424 */ /* 0x000fc800078e00ff */
[----:B------:R-:W3:Y:S01]  /*1010*/  LDC R19, c[0x0][0x648] ;  /* 0x00019200ff137b82 */ /* 0x000ee20000000800 */
[-C--:B0-----:R-:W-:Y:S02]  /*1020*/  SHF.L.U32 R4, R9, R20.reuse, RZ ;  /* 0x0000001409047219 */ /* 0x081fe400000006ff */
[--C-:B------:R-:W-:Y:S02]  /*1030*/  SHF.R.U64 R16, R26, R20, R5.reuse ;  /* 0x000000141a107219 */ /* 0x100fe40000001205 */
[----:B------:R-:W-:Y:S02]  /*1040*/  LOP3.LUT R11, RZ, R4, RZ, 0x33, !PT ;  /* 0x00000004ff0b7212 */ /* 0x000fe400078e33ff */
[-C--:B------:R-:W-:Y:S01]  /*1050*/  SHF.R.U32.HI R5, RZ, R20.reuse, R5 ;  /* 0x00000014ff057219 */ /* 0x080fe20000011605 */
[----:B------:R-:W0:Y:S01]  /*1060*/  LDC R21, c[0x0][0x638] ;  /* 0x00018e00ff157b82 */ /* 0x000e220000000800 */
[----:B------:R-:W-:Y:S01]  /*1070*/  SHF.L.U32 R10, R7, R20, RZ ;  /* 0x00000014070a7219 */ /* 0x000fe200000006ff */
[----:B------:R-:W-:-:S06]  /*1080*/  IMAD.MOV.U32 R4, RZ, RZ, R16 ;  /* 0x000000ffff047224 */ /* 0x000fcc00078e0010 */
[----:B------:R-:W0:Y:S01]  /*1090*/  LDC R24, c[0x0][0x610] ;  /* 0x00018400ff187b82 */ /* 0x000e220000000800 */
[----:B--2-4-:R-:W-:Y:S05]  /*10a0*/  @!P0 BRA `(.L_x_12) ;  /* 0x0000000000288947 */ /* 0x014fea0003800000 */
[----:B------:R-:W2:Y:S02]  /*10b0*/  LDC R9, c[0x0][0x64c] ;  /* 0x00019300ff097b82 */ /* 0x000ea40000000800 */
[----:B--2---:R-:W-:-:S05]  /*10c0*/  IADD3 R9, P0, R16, R9, RZ ;  /* 0x0000000910097210 */ /* 0x004fca0007f1e0ff */
[----:B------:R-:W-:-:S04]  /*10d0*/  IMAD.X R17, RZ, RZ, R5, P0 ;  /* 0x000000ffff117224 */ /* 0x000fc800000e0605 */
[----:B------:R-:W-:-:S04]  /*10e0*/  IMAD.WIDE.U32 R4, R17, R22, RZ ;  /* 0x0000001611047225 */ /* 0x000fc800078e00ff */
[----:B------:R-:W-:-:S04]  /*10f0*/  IMAD.WIDE.U32 R6, P0, R9, R23, R4 ;  /* 0x0000001709067225 */ /* 0x000fc80007800004 */
[----:B------:R-:W-:-:S04]  /*1100*/  IMAD.WIDE.U32 R4, R9, R22, RZ ;  /* 0x0000001609047225 */ /* 0x000fc800078e00ff */
[----:B------:R-:W-:Y:S01]  /*1110*/  IMAD.X R9, RZ, RZ, RZ, P0 ;  /* 0x000000ffff097224 */ /* 0x000fe200000e06ff */
[----:B------:R-:W-:Y:S01]  /*1120*/  IADD3 RZ, P0, R5, R6, RZ ;  /* 0x0000000605ff7210 */ /* 0x000fe20007f1e0ff */
[----:B------:R-:W-:-:S04]  /*1130*/  IMAD.MOV.U32 R8, RZ, RZ, R7 ;  /* 0x000000ffff087224 */ /* 0x000fc800078e0007 */
[----:B------:R-:W-:-:S08]  /*1140*/  IMAD.WIDE.U32.X R4, R17, R23, R8, P0 ;  /* 0x0000001711047225 */ /* 0x000fd000000e0408 */
.L_x_12:
[----:B---3--:R-:W-:Y:S01]  /*1150*/  SHF.R.U64 R4, R4, R19, R5 ;  /* 0x0000001304047219 */ /* 0x008fe20000001205 */
[----:B-1----:R-:W-:Y:S01]  /*1160*/  VIADD R5, R18, 0xffffffff ;  /* 0xffffffff12057836 */ /* 0x002fe20000000000 */
[----:B------:R-:W-:Y:S01]  /*1170*/  LOP3.LUT R11, R26, R11, RZ, 0xc0, !PT ;  /* 0x0000000b1a0b7212 */ /* 0x000fe200078ec0ff */
[----:B------:R-:W-:Y:S02]  /*1180*/  IMAD.MOV R13, RZ, RZ, -R13 ;  /* 0x000000ffff0d7224 */ /* 0x000fe400078e0a0d */
[----:B------:R-:W-:Y:S01]  /*1190*/  IMAD.MOV R6, RZ, RZ, -R4 ;  /* 0x000000ffff067224 */ /* 0x000fe200078e0a04 */
[----:B------:R-:W-:Y:S01]  /*11a0*/  LOP3.LUT R14, R14, R5, RZ, 0xc0, !PT ;  /* 0x000000050e0e7212 */ /* 0x000fe200078ec0ff */
[----:B------:R-:W-:Y:S02]  /*11b0*/  @P2 IMAD R0, R15, R13, R12 ;  /* 0x0000000d0f002224 */ /* 0x000fe400078e020c */
[----:B------:R-:W-:Y:S02]  /*11c0*/  IMAD R11, R10, R4, R11 ;  /* 0x000000040a0b7224 */ /* 0x000fe400078e020b */
[----:B0-----:R-:W-:-:S02]  /*11d0*/  IMAD R5, R6, R21, R16 ;  /* 0x0000001506057224 */ /* 0x001fc400078e0210 */
[----:B------:R-:W-:Y:S02]  /*11e0*/  IMAD R4, R11, R24, R0 ;  /* 0x000000180b047224 */ /* 0x000fe400078e0200 */
[----:B------:R-:W-:Y:S02]  /*11f0*/  IMAD R5, R5, R18, R14 ;  /* 0x0000001205057224 */ /* 0x000fe400078e020e */
[----:B------:R-:W-:-:S03]  /*1200*/  IMAD.MOV.U32 R0, RZ, RZ, 0x1 ;  /* 0x00000001ff007424 */ /* 0x000fc600078e00ff */
[----:B------:R-:W-:Y:S02]  /*1210*/  SEL R6, R5, R4, !P2 ;  /* 0x0000000405067207 */ /* 0x000fe40005000000 */
[----:B------:R-:W-:-:S03]  /*1220*/  SEL R4, R4, R5, !P2 ;  /* 0x0000000504047207 */ /* 0x000fc60005000000 */
[----:B------:R3:W-:Y:S04]  /*1230*/  STL [R1+0x88], R6 ;  /* 0x0000880601007387 */ /* 0x0007e80000100800 */
[----:B------:R3:W-:Y:S04]  /*1240*/  STL [R1+0x78], R25 ;  /* 0x0000781901007387 */ /* 0x0007e80000100800 */
[----:B------:R3:W-:Y:S02]  /*1250*/  STL [R1+0x84], R4 ;  /* 0x0000840401007387 */ /* 0x0007e40000100800 */
.L_x_10:
[----:B------:R-:W-:Y:S05]  /*1260*/  @!P1 BRA `(.L_x_13) ;  /* 0x000000d8009c9947 */ /* 0x000fea0003800000 */
[----:B------:R-:W-:-:S06]  /*1270*/  UISETP.GT.U32.AND UP0, UPT, UR12, 0x1, UPT ;  /* 0x000000010c00788c */ /* 0x000fcc000bf04070 */
[----:B------:R-:W-:-:S13]  /*1280*/  PLOP3.LUT P0, PT, PT, PT, UP0, 0x80, 0x0 ;  /* 0x000000000000781c */ /* 0x000fda0003f0f008 */
[----:B------:R-:W-:Y:S05]  /*1290*/  @P0 EXIT ;  /* 0x000000000000094d */ /* 0x000fea0003800000 */
.L_x_14:
[----:B------:R-:W-:-:S08]  /*12a0*/  NOP ;  /* 0x0000000000007918 */ /* 0x000fd00000000000 */
[----:B------:R-:W4:Y:S02]  /*12b0*/  USETMAXREG.TRY_ALLOC.CTAPOOL UP0, 0xe8 ;  /* 0x000000e8000079c8 */ /* 0x000f240008000600 */
[----:B----4-:R-:W-:-:S13]  /*12c0*/  PLOP3.LUT P0, PT, PT, PT, UP0, 0x80, 0x0 ;  /* 0x000000000000781c */ /* 0x010fda0003f0f008 */
[----:B------:R-:W-:Y:S05]  /*12d0*/  @!P0 BRA `(.L_x_14) ;  /* 0xfffffffc00f08947 */ /* 0x000fea000383ffff */
[----:B------:R-:W-:-:S13]  /*12e0*/  LOP3.LUT P0, RZ, R0, 0xff, RZ, 0xc0, !PT ;  /* 0x000000ff00ff7812 */ /* 0x000fda000780c0ff */
[----:B------:R-:W-:Y:S05]  /*12f0*/  @!P0 EXIT ;  /* 0x000000000000894d */ /* 0x000fea0003800000 */
[----:B------:R-:W4:Y:S01]  /*1300*/  S2UR UR6, SR_CgaCtaId ;  /* 0x00000000000679c3 */ /* 0x000f220000008800 */
[----:B------:R-:W-:Y:S01]  /*1310*/  SHF.R.S32.HI R0, RZ, 0x1f, R3 ;  /* 0x0000001fff007819 */ /* 0x000fe20000011403 */
[----:B------:R-:W-:Y:S01]  /*1320*/  UIADD3 UR7, UR17, -0x1, URZ ;  /* 0xffffffff11077890 */ /* 0x000fe2000fffe03f */
[----:B------:R-:W-:Y:S02]  /*1330*/  UMOV UR12, 0x400 ;  /* 0x00000400000c7882 */ /* 0x000fe40000000000 */
[CC--:B------:R-:W-:Y:S01]  /*1340*/  LEA.HI R2, R0.reuse, R3.reuse, RZ, 0x2 ;  /* 0x0000000300027211 */ /* 0x0c0fe200078f10ff */
[----:B------:R-:W-:Y:S01]  /*1350*/  UISETP.LT.AND UP0, UPT, UR14, 0x1, UPT ;  /* 0x000000010e00788c */ /* 0x000fe2000bf01270 */
[----:B------:R-:W-:Y:S01]  /*1360*/  LEA.HI R0, R0, R3, RZ, 0x5 ;  /* 0x0000000300007211 */ /* 0x000fe200078f28ff */
[----:B------:R-:W-:Y:S01]  /*1370*/  ULOP3.LUT UR27, UR13, 0x1, URZ, 0xfc, !UPT ;  /* 0x000000010d1b7892 */ /* 0x000fe2000f8efc3f */
[--C-:B---3--:R-:W-:Y:S01]  /*1380*/  SHF.R.S32.HI R4, RZ, 0x2, R2.reuse ;  /* 0x00000002ff047819 */ /* 0x108fe20000011402 */
[----:B------:R-:W-:Y:S01]  /*1390*/  USEL UR16, UR14, 0x1, UP0 ;  /* 0x000000010e107887 */ /* 0x000fe20008000000 */
[----:B------:R-:W-:Y:S01]  /*13a0*/  SHF.R.S32.HI R5, RZ, 0x1f, R2 ;  /* 0x0000001fff057819 */ /* 0x000fe20000011402 */
[----:B------:R-:W-:-:S02]  /*13b0*/  UISETP.NE.AND UP0, UPT, UR7, URZ, UPT ;  /* 0x0000003f0700728c */ /* 0x000fc4000bf05270 */
[----:B------:R-:W-:Y:S01]  /*13c0*/  USHF.L.U32 UR28, UR14, 0x1, URZ ;  /* 0x000000010e1c7899 */ /* 0x000fe2000800063f */
[----:B------:R-:W-:Y:S01]  /*13d0*/  LEA.HI R5, R5, R4, RZ, 0x3 ;  /* 0x0000000405057211 */ /* 0x000fe200078f18ff */
[----:B------:R-:W-:Y:S02]  /*13e0*/  UIADD3 UR16, -UR16, UR14, URZ ;  /* 0x0000000e10107290 */ /* 0x000fe4000fffe13f */
[----:B------:R-:W-:Y:S01]  /*13f0*/  USEL UR30, URZ, 0x1, UP0 ;  /* 0x000000013f1e7887 */ /* 0x000fe20008000000 */
[----:B------:R-:W-:Y:S01]  /*1400*/  LOP3.LUT R5, R5, 0xfffffff8, RZ, 0xc0, !PT ;  /* 0xfffffff805057812 */ /* 0x000fe200078ec0ff */
[----:B----4-:R-:W-:-:S04]  /*1410*/  ULEA UR12, UR6, UR12, 0x18 ;  /* 0x0000000c060c7291 */ /* 0x010fc8000f8ec03f */
[----:B------:R-:W-:Y:S01]  /*1420*/  IMAD.IADD R2, R4, 0x1, -R5 ;  /* 0x0000000104027824 */ /* 0x000fe200078e0a05 */
[----:B------:R-:W-:Y:S01]  /*1430*/  USHF.L.U32 UR6, UR7, 0x3, URZ ;  /* 0x0000000307067899 */ /* 0x000fe2000800063f */
[----:B------:R-:W-:Y:S01]  /*1440*/  SHF.R.S32.HI R5, RZ, 0x5, R0 ;  /* 0x00000005ff057819 */ /* 0x000fe20000011400 */
[----:B------:R-:W-:Y:S02]  /*1450*/  UIADD3 UR29, UR12, 0x40, URZ ;  /* 0x000000400c1d7890 */ /* 0x000fe4000fffe03f */
[----:B------:R-:W-:Y:S01]  /*1460*/  ULOP3.LUT UR6, UR6, 0x8, URZ, 0xc0, !UPT ;  /* 0x0000000806067892 */ /* 0x000fe2000f8ec03f */
[--C-:B------:R-:W-:Y:S01]  /*1470*/  SHF.R.S32.HI R3, RZ, 0x1f, R2.reuse ;  /* 0x0000001fff037819 */ /* 0x100fe20000011402 */
[C-C-:B------:R-:W-:Y:S01]  /*1480*/  IMAD R0, R5.reuse, -0x10, -R2.reuse ;  /* 0xfffffff005007824 */ /* 0x140fe200078e0a02 */
[----:B------:R-:W-:Y:S02]  /*1490*/  ULEA UR17, UR17, UR29, 0x3 ;  /* 0x0000001d11117291 */ /* 0x000fe4000f8e183f */
[----:B------:R-:W-:Y:S01]  /*14a0*/  ULOP3.LUT UR31, UR6, 0x8, URZ, 0x3c, !UPT ;  /* 0x00000008061f7892 */ /* 0x000fe2000f8e3c3f */
[----:B------:R-:W-:Y:S01]  /*14b0*/  IMAD.WIDE R2, R5, 0x10, R2 ;  /* 0x0000001005027825 */ /* 0x000fe200078e0202 */
[----:B------:R-:W-:-:S03]  /*14c0*/  ULOP3.LUT UR18, UR6, 0x18, URZ, 0x3c, !UPT ;  /* 0x0000001806127892 */ /* 0x000fc6000f8e3c3f */
[----:B------:R-:W-:Y:S02]  /*14d0*/  ULDC UR6, c[0x0][0x284] ;  /* 0x0000a10000067ab9 */ /* 0x000fe40000000800 */
[----:B------:R-:W-:-:S05]  /*14e0*/  VIADD R0, R0, UR6 ;  /* 0x0000000600007c36 */ /* 0x000fca0008000000 */
[----:B------:R3:W-:Y:S04]  /*14f0*/  STL [R1+0x8c], R0 ;  /* 0x00008c0001007387 */ /* 0x0007e80000100800 */
[----:B------:R3:W-:Y:S02]  /*1500*/  STL.64 [R1+0x90], R2 ;  /* 0x0000900201007387 */ /* 0x0007e40000100a00 */
.L_x_297:
[----:B---3--:R-:W-:Y:S01]  /*1510*/  IMAD.U32 R0, RZ, RZ, UR30 ;  /* 0x0000001eff007e24 */ /* 0x008fe2000f8e00ff */
[----:B0-2---:R-:W3:Y:S01]  /*1520*/  LDC R2, c[0x0][0x28c] ;  /* 0x0000a300ff027b82 */ /* 0x005ee20000000800 */
[----:B------:R-:W-:Y:S01]  /*1530*/  UMOV UR6, URZ ;  /* 0x0000003f00067c82 */ /* 0x000fe20008000000 */
[----:B------:R-:W-:Y:S02]  /*1540*/  UMOV UR19, UR5 ;  /* 0x0000000500137c82 */ /* 0x000fe40008000000 */
[----:B------:R-:W-:-:S04]  /*1550*/  SHF.L.U32 R0, R0, 0x1f, RZ ;  /* 0x0000001f00007819 */ /* 0x000fc800000006ff */
[----:B----4-:R-:W4:Y:S01]  /*1560*/  SYNCS.PHASECHK.TRANS64.TRYWAIT P0, [UR17+-0x8], R0 ;  /* 0xfffff800ff0075a7 */ /* 0x010f220008000151 */
[----:B---3--:R-:W-:Y:S01]  /*1570*/  ISETP.GE.AND P1, PT, R2, 0x1, PT ;  /* 0x000000010200780c */ /* 0x008fe20003f26270 */
[----:B----4-:R-:W-:-:S12]  /*1580*/  @!P0 BRA `(.L_x_15) ;  /* 0x000000e400d08947 */ /* 0x010fd80003800000 */
.L_x_318:
[----:B------:R4:W-:Y:S01]  /*1590*/  STL [R1+0x74], RZ ;  /* 0x000074ff01007387 */ /* 0x0009e20000100800 */
[----:B------:R-:W-:Y:S01]  /*15a0*/  UMOV UR7, URZ ;  /* 0x0000003f00077c82 */ /* 0x000fe20008000000 */
[----:B------:R-:W-:Y:S01]  /*15b0*/  UMOV UR8, URZ ;  /* 0x0000003f00087c82 */ /* 0x000fe20008000000 */
[----:B---3--:R-:W-:Y:S01]  /*15c0*/  IMAD.MOV.U32 R0, RZ, RZ, RZ ;  /* 0x000000ffff007224 */ /* 0x008fe200078e00ff */
[----:B------:R4:W-:Y:S01]  /*15d0*/  STL [R1+0x70], RZ ;  /* 0x000070ff01007387 */ /* 0x0009e20000100800 */
[----:B------:R-:W-:Y:S02]  /*15e0*/  CS2R R2, SRZ ;  /* 0x0000000000027805 */ /* 0x000fe4000001ff00 */
[----:B------:R-:W-:Y:S02]  /*15f0*/  CS2R R4, SRZ ;  /* 0x0000000000047805 */ /* 0x000fe4000001ff00 */
[----:B--2---:R-:W-:Y:S01]  /*1600*/  CS2R R6, SRZ ;  /* 0x0000000000067805 */ /* 0x004fe2000001ff00 */
[----:B------:R4:W-:Y:S01]  /*1610*/  STL [R1+0x6c], RZ ;  /* 0x00006cff01007387 */ /* 0x0009e20000100800 */
[----:B------:R-:W-:-:S02]  /*1620*/  CS2R R8, SRZ ;  /* 0x0000000000087805 */ /* 0x000fc4000001ff00 */
[----:B0-----:R-:W-:Y:S02]  /*1630*/  CS2R R10, SRZ ;  /* 0x00000000000a7805 */ /* 0x001fe4000001ff00 */
[----:B------:R-:W-:Y:S01]  /*1640*/  CS2R R12, SRZ ;  /* 0x00000000000c7805 */ /* 0x000fe2000001ff00 */
[----:B------:R4:W-:Y:S01]  /*1650*/  STL [R1+0x68], RZ ;  /* 0x000068ff01007387 */ /* 0x0009e20000100800 */
[----:B------:R-:W-:Y:S02]  /*1660*/  CS2R R14, SRZ ;  /* 0x00000000000e7805 */ /* 0x000fe4000001ff00 */
[----:B------:R-:W-:Y:S02]  /*1670*/  CS2R R16, SRZ ;  /* 0x0000000000107805 */ /* 0x000fe4000001ff00 */
[----:B-1----:R-:W-:Y:S01]  /*1680*/  CS2R R18, SRZ ;  /* 0x0000000000127805 */ /* 0x002fe2000001ff00 */
[----:B------:R4:W-:Y:S01]  /*1690*/  STL [R1+0x64], RZ ;  /* 0x000064ff01007387 */ /* 0x0009e20000100800 */
[----:B------:R-:W-:-:S02]  /*16a0*/  CS2R R20, SRZ ;  /* 0x0000000000147805 */ /* 0x000fc4000001ff00 */
[----:B------:R-:W-:Y:S02]  /*16b0*/  CS2R R22, SRZ ;  /* 0x0000000000167805 */ /* 0x000fe4000001ff00 */
[----:B------:R-:W-:Y:S01]  /*16c0*/  CS2R R152, SRZ ;  /* 0x0000000000987805 */ /* 0x000fe2000001ff00 */
[----:B------:R4:W-:Y:S01]  /*16d0*/  STL [R1+0x60], RZ ;  /* 0x000060ff01007387 */ /* 0x0009e20000100800 */
[----:B------:R-:W-:Y:S02]  /*16e0*/  CS2R R154, SRZ ;  /* 0x00000000009a7805 */ /* 0x000fe4000001ff00 */
[----:B------:R-:W-:Y:S02]  /*16f0*/  CS2R R156, SRZ ;  /* 0x00000000009c7805 */ /* 0x000fe4000001ff00 */
[----:B------:R-:W-:Y:S01]  /*1700*/  CS2R R158, SRZ ;  /* 0x00000000009e7805 */ /* 0x000fe2000001ff00 */
        /* <DEDUP_REMOVED lines=45> */
[----:B------:R-:W-:Y:S01]  /*19e0*/  IMAD.MOV.U32 R226, RZ, RZ, RZ ;  /* 0x000000ffffe27224 */ /* 0x000fe200078e00ff */
[----:B------:R-:W-:Y:S01]  /*19f0*/  CS2R R24, SRZ ;  /* 0x0000000000187805 */ /* 0x000fe2000001ff00 */
[----:B------:R-:W-:Y:S01]  /*1a00*/  IMAD.U32 R227, RZ, RZ, UR4 ;  /* 0x00000004ffe37e24 */ /* 0x000fe2000f8e00ff */
[----:B------:R4:W-:Y:S01]  /*1a10*/  STL [R1+0x2c], RZ ;  /* 0x00002cff01007387 */ /* 0x0009e20000100800 */
[----:B------:R-:W-:Y:S02]  /*1a20*/  CS2R R26, SRZ ;  /* 0x00000000001a7805 */ /* 0x000fe4000001ff00 */
[----:B------:R-:W-:-:S02]  /*1a30*/  CS2R R28, SRZ ;  /* 0x00000000001c7805 */ /* 0x000fc4000001ff00 */
[----:B------:R-:W-:Y:S01]  /*1a40*/  CS2R R30, SRZ ;  /* 0x00000000001e7805 */ /* 0x000fe2000001ff00 */
[----:B------:R4:W-:Y:S01]  /*1a50*/  STL [R1+0x28], RZ ;  /* 0x000028ff01007387 */ /* 0x0009e20000100800 */
[----:B------:R-:W-:Y:S02]  /*1a60*/  CS2R R32, SRZ ;  /* 0x0000000000207805 */ /* 0x000fe4000001ff00 */
[----:B------:R-:W-:Y:S02]  /*1a70*/  CS2R R34, SRZ ;  /* 0x0000000000227805 */ /* 0x000fe4000001ff00 */
[----:B------:R-:W-:Y:S01]  /*1a80*/  CS2R R36, SRZ ;  /* 0x0000000000247805 */ /* 0x000fe2000001ff00 */
        /* <DEDUP_REMOVED lines=36> */
[----:B------:R4:W-:Y:S01]  /*1cd0*/  STL [R1], RZ ;  /* 0x000000ff01007387 */ /* 0x0009e20000100800 */
[----:B------:R-:W-:Y:S02]  /*1ce0*/  CS2R R92, SRZ ;  /* 0x00000000005c7805 */ /* 0x000fe4000001ff00 */
[----:B------:R-:W-:Y:S02]  /*1cf0*/  CS2R R94, SRZ ;  /* 0x00000000005e7805 */ /* 0x000fe4000001ff00 */
[----:B------:R-:W-:Y:S02]  /*1d00*/  CS2R R96, SRZ ;  /* 0x0000000000607805 */ /* 0x000fe4000001ff00 */
[----:B------:R-:W-:Y:S02]  /*1d10*/  CS2R R98, SRZ ;  /* 0x0000000000627805 */ /* 0x000fe4000001ff00 */
[----:B------:R-:W-:-:S02]  /*1d20*/  CS2R R100, SRZ ;  /* 0x0000000000647805 */ /* 0x000fc4000001ff00 */
[----:B------:R-:W-:Y:S02]  /*1d30*/  CS2R R102, SRZ ;  /* 0x0000000000667805 */ /* 0x000fe4000001ff00 */
        /* <DEDUP_REMOVED lines=23> */
[----:B------:R-:W-:Y:S01]  /*1eb0*/  CS2R R150, SRZ ;  /* 0x0000000000967805 */ /* 0x000fe2000001ff00 */
[----:B----4-:R-:W-:Y:S06]  /*1ec0*/  @!P1 BRA `(.L_x_16) ;  /* 0x0000001000609947 */ /* 0x010fec0003800000 */
[----:B------:R-:W-:-:S06]  /*1ed0*/  UISETP.NE.AND UP0, UPT, UR27, 0x3, UPT ;  /* 0x000000031b00788c */ /* 0x000fcc000bf05270 */
[----:B------:R-:W-:-:S13]  /*1ee0*/  PLOP3.LUT P1, PT, PT, PT, UP0, 0x80, 0x0 ;  /* 0x000000000000781c */ /* 0x000fda0003f2f008 */
[----:B------:R-:W-:Y:S05]  /*1ef0*/  @!P1 BRA `(.L_x_17) ;  /* 0x0000000000049947 */ /* 0x000fea0003800000 */
[----:B------:R-:W-:Y:S01]  /*1f00*/  BPT.TRAP 0x1 ;  /* 0x000000040000795c */ /* 0x000fe20000300000 */
.L_x_17:
[----:B------:R-:W-:Y:S01]  /*1f10*/  ULEA UR6, UR5, UR12, 0x3 ;  /* 0x0000000c05067291 */ /* 0x000fe2000f8e183f */
[----:B------:R-:W-:-:S05]  /*1f20*/  IMAD.U32 R0, RZ, RZ, UR4 ;  /* 0x00000004ff007e24 */ /* 0x000fca000f8e00ff */
[----:B------:R-:W-:-:S04]  /*1f30*/  SHF.L.U32 R0, R0, 0x1f, RZ ;  /* 0x0000001f00007819 */ /* 0x000fc800000006ff */
[----:B------:R0:W1:Y:S01]  /*1f40*/  SYNCS.PHASECHK.TRANS64.TRYWAIT P0, [UR6], R0 ;  /* 0x00000000ff0075a7 */ /* 0x0000620008000146 */
[----:B------:R-:W-:Y:S05]  /*1f50*/  @!P1 BRA `(.L_x_18) ;  /* 0x0000000000049947 */ /* 0x000fea0003800000 */
[----:B------:R-:W-:Y:S01]  /*1f60*/  BPT.TRAP 0x1 ;  /* 0x000000040000795c */ /* 0x000fe20000300000 */
.L_x_18:
[----:B-1----:R-:W-:Y:S05]  /*1f70*/  @P0 BRA `(.L_x_19) ;  /* 0x0000000000080947 */ /* 0x002fea0003800000 */
[----:B------:R-:W1:Y:S02]  /*1f80*/  SYNCS.PHASECHK.TRANS64.TRYWAIT P0, [UR6], R0 ;  /* 0x00000000ff0075a7 */ /* 0x000e640008000146 */
[----:B-1----:R-:W-:Y:S05]  /*1f90*/  @!P0 BRA `(.L_x_20) ;  /* 0x000000dc00648947 */ /* 0x002fea0003800000 */
.L_x_19:
[----:B------:R2:W-:Y:S01]  /*1fa0*/  STL [R1+0x74], RZ ;  /* 0x000074ff01007387 */ /* 0x0005e20000100800 */
[----:B------:R-:W-:Y:S01]  /*1fb0*/  UIADD3 UR7, UR12, 0x1900, URZ ;  /* 0x000019000c077890 */ /* 0x000fe2000fffe03f */
[----:B------:R-:W-:Y:S01]  /*1fc0*/  WARPGROUP.ARRIVE ;  /* 0x00000000000079c5 */ /* 0x000fe20000000000 */
[----:B------:R-:W-:Y:S01]  /*1fd0*/  UIADD3 UR6, UR12, 0x100, URZ ;  /* 0x000001000c067890 */ /* 0x000fe2000fffe03f */
[----:B------:R2:W-:Y:S01]  /*1fe0*/  STL [R1+0x70], RZ ;  /* 0x000070ff01007387 */ /* 0x0005e20000100800 */
[----:B------:R-:W-:Y:S01]  /*1ff0*/  USHF.R.U32.HI UR7, URZ, 0x4, UR7 ;  /* 0x000000043f077899 */ /* 0x000fe20008011607 */
[----:B01----:R-:W-:Y:S01]  /*2000*/  IMAD.MOV.U32 R0, RZ, RZ, RZ ;  /* 0x000000ffff007224 */ /* 0x003fe200078e00ff */
[----:B------:R-:W-:Y:S01]  /*2010*/  USHF.R.U32.HI UR6, URZ, 0x4, UR6 ;  /* 0x000000043f067899 */ /* 0x000fe20008011606 */
[----:B------:R2:W-:Y:S01]  /*2020*/  STL [R1+0x6c], RZ ;  /* 0x00006cff01007387 */ /* 0x0005e20000100800 */
[----:B------:R-:W-:Y:S01]  /*2030*/  ULOP3.LUT UR7, UR7, 0x3fff, URZ, 0xc0, !UPT ;  /* 0x00003fff07077892 */ /* 0x000fe2000f8ec03f */
[----:B------:R-:W-:Y:S01]  /*2040*/  CS2R R2, SRZ ;  /* 0x0000000000027805 */ /* 0x000fe2000001ff00 */
[----:B------:R-:W-:Y:S01]  /*2050*/  ULOP3.LUT UR6, UR6, 0x3fff, URZ, 0xc0, !UPT ;  /* 0x00003fff06067892 */ /* 0x000fe2000f8ec03f */
[----:B------:R2:W-:Y:S01]  /*2060*/  STL [R1+0x68], RZ ;  /* 0x000068ff01007387 */ /* 0x0005e20000100800 */
[----:B------:R-:W-:Y:S01]  /*2070*/  ULOP3.LUT UR7, UR7, 0x10000, URZ, 0xfc, !UPT ;  /* 0x0001000007077892 */ /* 0x000fe2000f8efc3f */
[----:B------:R-:W-:Y:S01]  /*2080*/  CS2R R4, SRZ ;  /* 0x0000000000047805 */ /* 0x000fe2000001ff00 */
[----:B------:R-:W-:Y:S01]  /*2090*/  ULOP3.LUT UR6, UR6, 0x10000, URZ, 0xfc, !UPT ;  /* 0x0001000006067892 */ /* 0x000fe2000f8efc3f */
[----:B------:R2:W-:Y:S01]  /*20a0*/  STL [R1+0x64], RZ ;  /* 0x000064ff01007387 */ /* 0x0005e20000100800 */
[----:B------:R-:W-:Y:S01]  /*20b0*/  ULEA UR10, UR5, UR7, 0x9 ;  /* 0x00000007050a7291 */ /* 0x000fe2000f8e483f */
[----:B------:R-:W-:Y:S01]  /*20c0*/  CS2R R6, SRZ ;  /* 0x0000000000067805 */ /* 0x000fe2000001ff00 */
[----:B------:R-:W-:Y:S01]  /*20d0*/  ULEA UR8, UR5, UR6, 0x7 ;  /* 0x0000000605087291 */ /* 0x000fe2000f8e383f */
[----:B------:R2:W-:Y:S01]  /*20e0*/  STL [R1+0x60], RZ ;  /* 0x000060ff01007387 */ /* 0x0005e20000100800 */
[----:B------:R-:W-:Y:S01]  /*20f0*/  ULDC UR7, c[0x0][0x50c] ;  /* 0x0001430000077ab9 */ /* 0x000fe20000000800 */
[----:B------:R-:W-:Y:S01]  /*2100*/  UMOV UR9, 0xc0000010 ;  /* 0xc000001000097882 */ /* 0x000fe20000000000 */
[----:B------:R-:W-:Y:S01]  /*2110*/  UISETP.NE.AND UP0, UPT, UR7, 0x1, UPT ;  /* 0x000000010700788c */ /* 0x000fe2000bf05270 */
[----:B------:R2:W-:Y:S01]  /*2120*/  STL [R1+0x5c], RZ ;  /* 0x00005cff01007387 */ /* 0x0005e20000100800 */
[----:B------:R-:W-:Y:S01]  /*2130*/  UMOV UR11, 0xc0000010 ;  /* 0xc0000010000b7882 */ /* 0x000fe20000000000 */
[----:B------:R-:W-:Y:S01]  /*2140*/  UMOV UR6, 0x1 ;  /* 0x0000000100067882 */ /* 0x000fe20000000000 */
[----:B------:R-:W-:Y:S01]  /*2150*/  USEL UR7, URZ, 0x1, UP0 ;  /* 0x000000013f077887 */ /* 0x000fe20008000000 */
[----:B------:R2:W-:Y:S01]  /*2160*/  STL [R1+0x58], RZ ;  /* 0x000058ff01007387 */ /* 0x0005e20000100800 */
[----:B------:R-:W-:Y:S01]  /*2170*/  QGMMA.64x256x32.F32.E4M3.E4M3 R24, gdesc[UR8], RZ, !UPT, gsb0 ;  /* 0x03e00000081879f3 */ /* 0x000fe2000c0008ff */
[----:B------:R-:W-:-:S02]  /*2180*/  CS2R R8, SRZ ;  /* 0x0000000000087805 */ /* 0x000fc4000001ff00 */
[----:B------:R-:W-:Y:S01]  /*2190*/  CS2R R10, SRZ ;  /* 0x00000000000a7805 */ /* 0x000fe2000001ff00 */
[----:B------:R2:W-:Y:S01]  /*21a0*/  STL [R1+0x54], RZ ;  /* 0x000054ff01007387 */ /* 0x0005e20000100800 */
[----:B------:R-:W-:Y:S02]  /*21b0*/  ISETP.NE.AND P0, PT, RZ, UR7, PT ;  /* 0x00000007ff007c0c */ /* 0x000fe4000bf05270 */
        /* <DEDUP_REMOVED lines=56> */
[----:B------:R-:W-:Y:S01]  /*2540*/  CS2R R224, SRZ ;  /* 0x0000000000e07805 */ /* 0x000fe2000001ff00 */
[----:B------:R-:W-:Y:S01]  /*2550*/  IMAD.MOV.U32 R226, RZ, RZ, RZ ;  /* 0x000000ffffe27224 */ /* 0x000fe200078e00ff */
[----:B------:R2:W-:Y:S04]  /*2560*/  STL [R1+0x18], RZ ;  /* 0x000018ff01007387 */ /* 0x0005e80000100800 */
[----:B------:R2:W-:Y:S04]  /*2570*/  STL [R1+0x14], RZ ;  /* 0x000014ff01007387 */ /* 0x0005e80000100800 */
[----:B------:R2:W-:Y:S04]  /*2580*/  STL [R1+0x10], RZ ;  /* 0x000010ff01007387 */ /* 0x0005e80000100800 */
[----:B------:R2:W-:Y:S04]  /*2590*/  STL [R1+0xc], RZ ;  /* 0x00000cff01007387 */ /* 0x0005e80000100800 */
[----:B------:R2:W-:Y:S04]  /*25a0*/  STL [R1+0x8], RZ ;  /* 0x000008ff01007387 */ /* 0x0005e80000100800 */
[----:B------:R2:W-:Y:S04]  /*25b0*/  STL [R1+0x4], RZ ;  /* 0x000004ff01007387 */ /* 0x0005e80000100800 */
[----:B------:R2:W-:Y:S01]  /*25c0*/  STL [R1], RZ ;  /* 0x000000ff01007387 */ /* 0x0005e20000100800 */
[----:B------:R-:W-:Y:S05]  /*25d0*/  @!P0 BRA `(.L_x_21) ;  /* 0x0000000800808947 */ /* 0x000fea0003800000 */
[----:B------:R-:W-:Y:S02]  /*25e0*/  WARPGROUP.DEPBAR.LE gsb0, 0x0 ;  /* 0x00008000000079c5 */ /* 0x000fe40000010000 */
[----:B------:R-:W-:-:S01]  /*25f0*/  FADD R227, RZ, R122 ;  /* 0x0000007affe37221 */ /* 0x000fc20000000000 */
[----:B------:R-:W-:Y:S01]  /*2600*/  FADD R226, RZ, R24 ;  /* 0x00000018ffe27221 */ /* 0x000fe20000000000 */
[----:B------:R-:W-:-:S01]  /*2610*/  FADD R225, RZ, R25 ;  /* 0x00000019ffe17221 */ /* 0x000fc20000000000 */
[----:B------:R-:W-:Y:S01]  /*2620*/  FADD R224, RZ, R26 ;  /* 0x0000001affe07221 */ /* 0x000fe20000000000 */
[----:B------:R-:W-:-:S01]  /*2630*/  FADD R223, RZ, R27 ;  /* 0x0000001bffdf7221 */ /* 0x000fc20000000000 */
[----:B------:R0:W-:Y:S01]  /*2640*/  STL [R1], R227 ;  /* 0x000000e301007387 */ /* 0x0001e20000100800 */
[----:B------:R-:W-:-:S01]  /*2650*/  FADD R222, RZ, R28 ;  /* 0x0000001cffde7221 */ /* 0x000fc20000000000 */
[----:B------:R-:W-:Y:S01]  /*2660*/  FADD R221, RZ, R29 ;  /* 0x0000001dffdd7221 */ /* 0x000fe20000000000 */
[----:B------:R-:W-:-:S01]  /*2670*/  FADD R220, RZ, R30 ;  /* 0x0000001effdc7221 */ /* 0x000fc20000000000 */
[----:B------:R-:W-:Y:S01]  /*2680*/  FADD R219, RZ, R31 ;  /* 0x0000001fffdb7221 */ /* 0x000fe20000000000 */
[----:B------:R-:W-:-:S01]  /*2690*/  FADD R218, RZ, R32 ;  /* 0x00000020ffda7221 */ /* 0x000fc20000000000 */
[----:B------:R-:W-:Y:S01]  /*26a0*/  FADD R217, RZ, R33 ;  /* 0x00000021ffd97221 */ /* 0x000fe20000000000 */
[----:B------:R-:W-:-:S01]  /*26b0*/  FADD R216, RZ, R34 ;  /* 0x00000022ffd87221 */ /* 0x000fc20000000000 */
[----:B------:R-:W-:Y:S01]  /*26c0*/  FADD R215, RZ, R35 ;  /* 0x00000023ffd77221 */ /* 0x000fe20000000000 */
[----:B------:R-:W-:-:S01]  /*26d0*/  FADD R214, RZ, R36 ;  /* 0x00000024ffd67221 */ /* 0x000fc20000000000 */
[----:B0-----:R-:W-:Y:S01]  /*26e0*/  FADD R227, RZ, R123 ;  /* 0x0000007bffe37221 */ /* 0x001fe20000000000 */
[----:B------:R-:W-:-:S01]  /*26f0*/  FADD R213, RZ, R37 ;  /* 0x00000025ffd57221 */ /* 0x000fc20000000000 */
[----:B------:R-:W-:Y:S01]  /*2700*/  FADD R212, RZ, R38 ;  /* 0x00000026ffd47221 */ /* 0x000fe20000000000 */
[----:B------:R-:W-:-:S01]  /*2710*/  FADD R211, RZ, R39 ;  /* 0x00000027ffd37221 */ /* 0x000fc20000000000 */
[----:B------:R-:W-:Y:S01]  /*2720*/  FADD R210, RZ, R40 ;  /* 0x00000028ffd27221 */ /* 0x000fe20000000000 */
[----:B------:R0:W-:Y:S01]  /*2730*/  STL [R1+0x4], R227 ;  /* 0x000004e301007387 */ /* 0x0001e20000100800 */
        /* <DEDUP_REMOVED lines=93> */
[----:B------:R-:W-:Y:S01]  /*2d10*/  UMOV UR6, URZ ;  /* 0x0000003f00067c82 */ /* 0x000fe20008000000 */
[----:B0-----:R-:W-:-:S05]  /*2d20*/  FADD R227, RZ, R130 ;  /* 0x00000082ffe37221 */ /* 0x001fca0000000000 */
[----:B------:R0:W-:Y:S02]  /*2d30*/  STL [R1+0x20], R227 ;  /* 0x000020e301007387 */ /* 0x0001e40000100800 */
        /* <DEDUP_REMOVED lines=42> */
.L_x_21:
[----:B------:R-:W-:-:S04]  /*2fe0*/  UIADD3 UR19, UR5, 0x1, URZ ;  /* 0x0000000105137890 */ /* 0x000fc8000fffe03f */
[----:B------:R-:W-:-:S04]  /*2ff0*/  UISETP.NE.AND UP0, UPT, UR19, 0x3, UPT ;  /* 0x000000031300788c */ /* 0x000fc8000bf05270 */
[----:B------:R-:W-:Y:S02]  /*3000*/  USEL UR8, URZ, 0x1, UP0 ;  /* 0x000000013f087887 */ /* 0x000fe40008000000 */
[----:B------:R-:W-:Y:S02]  /*3010*/  USEL UR19, UR19, URZ, UP0 ;  /* 0x0000003f13137287 */ /* 0x000fe40008000000 */
[----:B------:R-:W-:-:S06]  /*3020*/  ULOP3.LUT UR8, UR4, UR8, URZ, 0x3c, !UPT ;  /* 0x0000000804087292 */ /* 0x000fcc000f8e3c3f */
[----:B0-----:R-:W-:Y:S01]  /*3030*/  IMAD.U32 R227, RZ, RZ, UR8 ;  /* 0x00000008ffe37e24 */ /* 0x001fe2000f8e00ff */
[----:B------:R-:W-:-:S06]  /*3040*/  UMOV UR8, 0x1 ;  /* 0x0000000100087882 */ /* 0x000fcc0000000000 */
.L_x_16:
[----:B------:R-:W-:-:S06]  /*3050*/  UISETP.GE.AND UP0, UPT, UR16, 0x1, UPT ;  /* 0x000000011000788c */ /* 0x000fcc000bf06270 */
[----:B------:R-:W-:-:S13]  /*3060*/  PLOP3.LUT P0, PT, PT, PT, UP0, 0x80, 0x0 ;  /* 0x000000000000781c */ /* 0x000fda0003f0f008 */
[----:B------:R-:W-:Y:S05]  /*3070*/  @!P0 BRA `(.L_x_22) ;  /* 0x0000001000708947 */ /* 0x000fea0003800000 */
[----:B------:R-:W-:Y:S01]  /*3080*/  IMAD.U32 R228, RZ, RZ, UR16 ;  /* 0x00000010ffe47e24 */ /* 0x000fe2000f8e00ff */
[----:B------:R-:W-:Y:S01]  /*3090*/  UMOV UR24, UR5 ;  /* 0x0000000500187c82 */ /* 0x000fe20008000000 */
[----:B------:R-:W-:-:S05]  /*30a0*/  ULDC UR32, c[0x0][0x50c] ;  /* 0x0001430000207ab9 */ /* 0x000fca0000000800 */
.L_x_30:
[----:B------:R-:W-:-:S06]  /*30b0*/  UISETP.NE.AND UP0, UPT, UR27, 0x3, UPT ;  /* 0x000000031b00788c */ /* 0x000fcc000bf05270 */
[----:B------:R-:W-:-:S13]  /*30c0*/  PLOP3.LUT P1, PT, PT, PT, UP0, 0x80, 0x0 ;  /* 0x000000000000781c */ /* 0x000fda0003f2f008 */
[----:B01----:R-:W-:Y:S05]  /*30d0*/  @!P1 BRA `(.L_x_23) ;  /* 0x0000000000049947 */ /* 0x003fea0003800000 */
[----:B------:R-:W-:Y:S01]  /*30e0*/  BPT.TRAP 0x1 ;  /* 0x000000040000795c */ /* 0x000fe20000300000 */
.L_x_23:
[----:B------:R-:W-:Y:S01]  /*30f0*/  ULEA UR9, UR19, UR12, 0x3 ;  /* 0x0000000c13097291 */ /* 0x000fe2000f8e183f */
[----:B------:R-:W-:-:S08]  /*3100*/  SHF.L.U32 R229, R227, 0x1f, RZ ;  /* 0x0000001fe3e57819 */ /* 0x000fd000000006ff */
[----:B------:R0:W1:Y:S01]  /*3110*/  SYNCS.PHASECHK.TRANS64.TRYWAIT P0, [UR9], R229 ;  /* 0x000000e5ff0075a7 */ /* 0x0000620008000149 */
[----:B------:R-:W-:Y:S05]  /*3120*/  @!P1 BRA `(.L_x_24) ;  /* 0x0000000000049947 */ /* 0x000fea0003800000 */
[----:B------:R-:W-:Y:S01]  /*3130*/  BPT.TRAP 0x1 ;  /* 0x000000040000795c */ /* 0x000fe20000300000 */
.L_x_24:
[----:B-1----:R-:W-:Y:S05]  /*3140*/  @P0 BRA `(.L_x_25) ;  /* 0x0000000000080947 */ /* 0x002fea0003800000 */
[----:B------:R-:W1:Y:S02]  /*3150*/  SYNCS.PHASECHK.TRANS64.TRYWAIT P0, [UR9], R229 ;  /* 0x000000e5ff0075a7 */ /* 0x000e640008000149 */
[----:B-1----:R-:W-:Y:S05]  /*3160*/  @!P0 BRA `(.L_x_26) ;  /* 0x000000cc00088947 */ /* 0x002fea0003800000 */
.L_x_25:
[----:B------:R-:W-:Y:S01]  /*3170*/  UIADD3 UR9, UR12, 0x100, URZ ;  /* 0x000001000c097890 */ /* 0x000fe2000fffe03f */
[----:B------:R-:W-:Y:S01]  /*3180*/  WARPGROUP.ARRIVE ;  /* 0x00000000000079c5 */ /* 0x000fe20000000000 */
[----:B------:R-:W-:Y:S02]  /*3190*/  UIADD3 UR10, UR12, 0x1900, URZ ;  /* 0x000019000c0a7890 */ /* 0x000fe4000fffe03f */
[----:B------:R-:W-:Y:S02]  /*31a0*/  UISETP.NE.AND UP0, UPT, UR7, URZ, UPT ;  /* 0x0000003f0700728c */ /* 0x000fe4000bf05270 */
[----:B------:R-:W-:Y:S02]  /*31b0*/  USHF.R.U32.HI UR9, URZ, 0x4, UR9 ;  /* 0x000000043f097899 */ /* 0x000fe40008011609 */
[----:B------:R-:W-:Y:S02]  /*31c0*/  USHF.R.U32.HI UR10, URZ, 0x4, UR10 ;  /* 0x000000043f0a7899 */ /* 0x000fe4000801160a */
[----:B------:R-:W-:-:S02]  /*31d0*/  USEL UR8, UR8, URZ, !UP0 ;  /* 0x0000003f08087287 */ /* 0x000fc4000c000000 */
[----:B------:R-:W-:Y:S02]  /*31e0*/  ULOP3.LUT UR9, UR9, 0x3fff, URZ, 0xc0, !UPT ;  /* 0x00003fff09097892 */ /* 0x000fe4000f8ec03f */
[----:B------:R-:W-:Y:S02]  /*31f0*/  ULOP3.LUT UR10, UR10, 0x3fff, URZ, 0xc0, !UPT ;  /* 0x00003fff0a0a7892 */ /* 0x000fe4000f8ec03f */
[----:B------:R-:W-:Y:S02]  /*3200*/  UISETP.NE.U32.AND UP0, UPT, UR8, URZ, UPT ;  /* 0x0000003f0800728c */ /* 0x000fe4000bf05070 */
[----:B------:R-:W-:Y:S02]  /*3210*/  ULOP3.LUT UR8, UR9, 0x10000, URZ, 0xfc, !UPT ;  /* 0x0001000009087892 */ /* 0x000fe4000f8efc3f */
[----:B------:R-:W-:Y:S02]  /*3220*/  ULOP3.LUT UR10, UR10, 0x10000, URZ, 0xfc, !UPT ;  /* 0x000100000a0a7892 */ /* 0x000fe4000f8efc3f */
[----:B------:R-:W-:-:S02]  /*3230*/  ULEA UR8, UR19, UR8, 0x7 ;  /* 0x0000000813087291 */ /* 0x000fc4000f8e383f */
[----:B------:R-:W-:Y:S01]  /*3240*/  ULEA UR10, UR19, UR10, 0x9 ;  /* 0x0000000a130a7291 */ /* 0x000fe2000f8e483f */
[----:B------:R-:W-:Y:S01]  /*3250*/  UMOV UR9, 0xc0000010 ;  /* 0xc000001000097882 */ /* 0x000fe20000000000 */
[----:B------:R-:W-:Y:S01]  /*3260*/  UMOV UR11, 0xc0000010 ;  /* 0xc0000010000b7882 */ /* 0x000fe20000000000 */
[----:B------:R-:W-:-:S06]  /*3270*/  UIADD3 UR6, UR6, 0x1, URZ ;  /* 0x0000000106067890 */ /* 0x000fcc000fffe03f */
[----:B------:R-:W-:Y:S01]  /*3280*/  QGMMA.64x256x32.F32.E4M3.E4M3 R24, gdesc[UR8], R24, UP0, gsb0 ;  /* 0x03e00000081879f3 */ /* 0x000fe2000b800818 */
[----:B------:R-:W-:-:S04]  /*3290*/  UISETP.NE.AND UP0, UPT, UR6, UR32, UPT ;  /* 0x000000200600728c */ /* 0x000fc8000bf05270 */
[----:B------:R-:W-:-:S06]  /*32a0*/  USEL UR7, URZ, 0x1, UP0 ;  /* 0x000000013f077887 */ /* 0x000fcc0008000000 */
[----:B------:R-:W-:Y:S01]  /*32b0*/  ISETP.NE.AND P0, PT, RZ, UR7, PT ;  /* 0x00000007ff007c0c */ /* 0x000fe2000bf05270 */
[----:B------:R-:W-:-:S12]  /*32c0*/  WARPGROUP.DEPBAR.LE gsb0, 0x1 ;  /* 0x00008000000079c5 */ /* 0x000fd80000010100 */
[----:B------:R-:W-:Y:S05]  /*32d0*/  @!P0 BRA `(.L_x_27) ;  /* 0x0000000c00808947 */ /* 0x000fea0003800000 */
[----:B------:R-:W-:Y:S02]  /*32e0*/  WARPGROUP.DEPBAR.LE gsb0, 0x0 ;  /* 0x00008000000079c5 */ /* 0x000fe40000010000 */
[----:B------:R-:W-:-:S01]  /*32f0*/  FADD R226, R24, R226 ;  /* 0x000000e218e27221 */ /* 0x000fc20000000000 */
[----:B------:R-:W-:Y:S01]  /*3300*/  FADD R225, R25, R225 ;  /* 0x000000e119e17221 */ /* 0x000fe20000000000 */
[----:B------:R1:W-:Y:S01]  /*3310*/  STL [R1+0x9c], R227 ;  /* 0x00009ce301007387 */ /* 0x0003e20000100800 */
[----:B------:R-:W-:-:S01]  /*3320*/  FADD R224, R26, R224 ;  /* 0x000000e01ae07221 */ /* 0x000fc20000000000 */
[----:B------:R-:W-:Y:S01]  /*3330*/  FADD R223, R27, R223 ;  /* 0x000000df1bdf7221 */ /* 0x000fe20000000000 */
[----:B------:R-:W-:-:S01]  /*3340*/  FADD R222, R28, R222 ;  /* 0x000000de1cde7221 */ /* 0x000fc20000000000 */
[----:B------:R-:W-:Y:S01]  /*3350*/  FADD R221, R29, R221 ;  /* 0x000000dd1ddd7221 */ /* 0x000fe20000000000 */
[----:B-1----:R-:W3:Y:S04]  /*3360*/  LDL.LU R227, [R1+0x30] ;  /* 0x0000300001e37983 */ /* 0x002ee80000300800 */
[----:B------:R1:W-:Y:S01]  /*3370*/  STL [R1+0xa0], R226 ;  /* 0x0000a0e201007387 */ /* 0x0003e20000100800 */
[----:B------:R-:W-:-:S01]  /*3380*/  FADD R220, R30, R220 ;  /* 0x000000dc1edc7221 */ /* 0x000fc20000000000 */
[----:B------:R-:W-:-:S02]  /*3390*/  FADD R219, R31, R219 ;  /* 0x000000db1fdb7221 */ /* 0x000fc40000000000 */
[----:B-1----:R-:W4:Y:S04]  /*33a0*/  LDL.LU R226, [R1+0x2c] ;  /* 0x00002c0001e27983 */ /* 0x002f280000300800 */
[----:B------:R1:W-:Y:S01]  /*33b0*/  STL [R1+0xa4], R225 ;  /* 0x0000a4e101007387 */ /* 0x0003e20000100800 */
[----:B------:R-:W-:-:S03]  /*33c0*/  FADD R218, R32, R218 ;  /* 0x000000da20da7221 */ /* 0x000fc60000000000 */
[----:B-1----:R-:W2:Y:S04]  /*33d0*/  LDL.LU R225, [R1+0x28] ;  /* 0x0000280001e17983 */ /* 0x002ea80000300800 */
        /* <DEDUP_REMOVED lines=9> */
[----:B------:R1:W-:Y:S04]  /*3470*/  STL [R1+0xb4], R221 ;  /* 0x0000b4dd01007387 */ /* 0x0003e80000100800 */
        /* <DEDUP_REMOVED lines=12> */
[----:B-1----:R-:W2:Y:S01]  /*3540*/  LDL.LU R215, [R1] ;  /* 0x0000000001d77983 */ /* 0x002ea20000300800 */
[----:B------:R-:W-:-:S01]  /*3550*/  FADD R214, R36, R214 ;  /* 0x000000d624d67221 */ /* 0x000fc20000000000 */
[----:B------:R-:W-:Y:S01]  /*3560*/  FADD R213, R37, R213 ;  /* 0x000000d525d57221 */ /* 0x000fe20000000000 */
[----:B------:R-:W-:-:S01]  /*3570*/  FADD R212, R38, R212 ;  /* 0x000000d426d47221 */ /* 0x000fc20000000000 */
[----:B------:R-:W-:Y:S01]  /*3580*/  FADD R211, R39, R211 ;  /* 0x000000d327d37221 */ /* 0x000fe20000000000 */
[----:B------:R-:W-:-:S01]  /*3590*/  FADD R210, R40, R210 ;  /* 0x000000d228d27221 */ /* 0x000fc20000000000 */
[----:B------:R-:W-:Y:S01]  /*35a0*/  STL [R1+0xd0], R214 ;  /* 0x0000d0d601007387 */ /* 0x000fe20000100800 */
        /* <DEDUP_REMOVED lines=11> */
[----:B------:R1:W-:Y:S01]  /*3660*/  STL [R1+0xdc], R211 ;  /* 0x0000dcd301007387 */ /* 0x0003e20000100800 */
[----:B------:R-:W-:-:S01]  /*3670*/  FADD R200, R50, R200 ;  /* 0x000000c832c87221 */ /* 0x000fc20000000000 */
[----:B------:R-:W-:Y:S01]  /*3680*/  FADD R199, R51, R199 ;  /* 0x000000c733c77221 */ /* 0x000fe20000000000 */
        /* <DEDUP_REMOVED lines=69> */
[----:B-----5:R-:W-:Y:S01]  /*3ae0*/  FADD R0, R121, R0 ;  /* 0x0000000079007221 */ /* 0x020fe20000000000 */
[----:B---3--:R-:W-:-:S01]  /*3af0*/  FADD R227, R134, R227 ;  /* 0x000000e386e37221 */ /* 0x008fc20000000000 */
[----:B----4-:R-:W-:Y:S01]  /*3b00*/  FADD R226, R133, R226 ;  /* 0x000000e285e27221 */ /* 0x010fe20000000000 */
[----:B--2---:R-:W-:-:S01]  /*3b10*/  FADD R225, R132, R225 ;  /* 0x000000e184e17221 */ /* 0x004fc20000000000 */
        /* <DEDUP_REMOVED lines=9> */
[----:B------:R-:W-:-:S05]  /*3bb0*/  FADD R215, R122, R215 ;  /* 0x000000d77ad77221 */ /* 0x000fca0000000000 */
[----:B------:R2:W-:Y:S04]  /*3bc0*/  STL [R1], R215 ;  /* 0x000000d701007387 */ /* 0x0005e80000100800 */
[----:B------:R3:W-:Y:S04]  /*3bd0*/  STL [R1+0x4], R216 ;  /* 0x000004d801007387 */ /* 0x0007e80000100800 */
        /* <DEDUP_REMOVED lines=8> */
[----:B-1----:R-:W4:Y:S04]  /*3c60*/  LDL.LU R211, [R1+0x34] ;  /* 0x0000340001d37983 */ /* 0x002f280000300800 */
[----:B------:R1:W-:Y:S04]  /*3c70*/  STL [R1+0x28], R225 ;  /* 0x000028e101007387 */ /* 0x0003e80000100800 */
[----:B------:R-:W4:Y:S04]  /*3c80*/  LDL.LU R212, [R1+0x38] ;  /* 0x0000380001d47983 */ /* 0x000f280000300800 */
[----:B------:R1:W-:Y:S04]  /*3c90*/  STL [R1+0x2c], R226 ;  /* 0x00002ce201007387 */ /* 0x0003e80000100800 */
[----:B------:R-:W4:Y:S04]  /*3ca0*/  LDL.LU R213, [R1+0x3c] ;  /* 0x00003c0001d57983 */ /* 0x000f280000300800 */
[----:B------:R1:W-:Y:S04]  /*3cb0*/  STL [R1+0x30], R227 ;  /* 0x000030e301007387 */ /* 0x0003e80000100800 */
[----:B------:R-:W4:Y:S04]  /*3cc0*/  LDL.LU R214, [R1+0x40] ;  /* 0x0000400001d67983 */ /* 0x000f280000300800 */
[----:B--2---:R-:W2:Y:S04]  /*3cd0*/  LDL.LU R215, [R1+0x44] ;  /* 0x0000440001d77983 */ /* 0x004ea80000300800 */
[----:B---3--:R-:W3:Y:S04]  /*3ce0*/  LDL.LU R216, [R1+0x48] ;  /* 0x0000480001d87983 */ /* 0x008ee80000300800 */
[----:B----4-:R-:W4:Y:S04]  /*3cf0*/  LDL.LU R217, [R1+0x4c] ;  /* 0x00004c0001d97983 */ /* 0x010f280000300800 */
[----:B0-----:R-:W4:Y:S04]  /*3d00*/  LDL.LU R218, [R1+0x50] ;  /* 0x0000500001da7983 */ /* 0x001f280000300800 */
[----:B------:R-:W4:Y:S04]  /*3d10*/  LDL.LU R219, [R1+0x54] ;  /* 0x0000540001db7983 */ /* 0x000f280000300800 */
[----:B------:R-:W4:Y:S04]  /*3d20*/  LDL.LU R220, [R1+0x58] ;  /* 0x0000580001dc7983 */ /* 0x000f280000300800 */
[----:B------:R-:W4:Y:S04]  /*3d30*/  LDL.LU R221, [R1+0x5c] ;  /* 0x00005c0001dd7983 */ /* 0x000f280000300800 */
[----:B------:R-:W4:Y:S04]  /*3d40*/  LDL.LU R222, [R1+0x60] ;  /* 0x0000600001de7983 */ /* 0x000f280000300800 */
[----:B------:R-:W4:Y:S04]  /*3d50*/  LDL.LU R223, [R1+0x64] ;  /* 0x0000640001df7983 */ /* 0x000f280000300800 */
[----:B------:R-:W4:Y:S04]  /*3d60*/  LDL.LU R224, [R1+0x68] ;  /* 0x0000680001e07983 */ /* 0x000f280000300800 */
[----:B-1----:R-:W4:Y:S04]  /*3d70*/  LDL.LU R225, [R1+0x6c] ;  /* 0x00006c0001e17983 */ /* 0x002f280000300800 */
[----:B------:R-:W4:Y:S04]  /*3d80*/  LDL.LU R226, [R1+0x70] ;  /* 0x0000700001e27983 */ /* 0x000f280000300800 */
[----:B------:R-:W4:Y:S01]  /*3d90*/  LDL.LU R227, [R1+0x74] ;  /* 0x0000740001e37983 */ /* 0x000f220000300800 */
[----:B------:R-:W-:-:S05]  /*3da0*/  FADD R211, R135, R211 ;  /* 0x000000d387d37221 */ /* 0x000fca0000000000 */
[----:B------:R0:W-:Y:S01]  /*3db0*/  STL [R1+0x34], R211 ;  /* 0x000034d301007387 */ /* 0x0001e20000100800 */
[----:B------:R-:W-:-:S03]  /*3dc0*/  FADD R212, R136, R212 ;  /* 0x000000d488d47221 */ /* 0x000fc60000000000 */
[----:B0-----:R1:W5:Y:S01]  /*3dd0*/  LDL.LU R211, [R1+0xdc] ;  /* 0x0000dc0001d37983 */ /* 0x0013620000300800 */
[----:B------:R-:W-:-:S03]  /*3de0*/  FADD R213, R137, R213 ;  /* 0x000000d589d57221 */ /* 0x000fc60000000000 */
[----:B------:R0:W-:Y:S01]  /*3df0*/  STL [R1+0x38], R212 ;  /* 0x000038d401007387 */ /* 0x0001e20000100800 */
[----:B------:R-:W-:-:S01]  /*3e00*/  FADD R214, R138, R214 ;  /* 0x000000d68ad67221 */ /* 0x000fc20000000000 */
[----:B--2---:R-:W-:Y:S02]  /*3e10*/  FADD R215, R139, R215 ;  /* 0x000000d78bd77221 */ /* 0x004fe40000000000 */
[----:B0-----:R1:W5:Y:S01]  /*3e20*/  LDL.LU R212, [R1+0xd8] ;  /* 0x0000d80001d47983 */ /* 0x0013620000300800 */
[----:B---3--:R-:W-:-:S03]  /*3e30*/  FADD R216, R140, R216 ;  /* 0x000000d88cd87221 */ /* 0x008fc60000000000 */
[----:B------:R0:W-:Y:S01]  /*3e40*/  STL [R1+0x3c], R213 ;  /* 0x00003cd501007387 */ /* 0x0001e20000100800 */
[----:B----4-:R-:W-:-:S03]  /*3e50*/  FADD R217, R141, R217 ;  /* 0x000000d98dd97221 */ /* 0x010fc60000000000 */
[----:B0-----:R1:W5:Y:S01]  /*3e60*/  LDL.LU R213, [R1+0xd4] ;  /* 0x0000d40001d57983 */ /* 0x0013620000300800 */
[----:B------:R-:W-:-:S03]  /*3e70*/  FADD R218, R142, R218 ;  /* 0x000000da8eda7221 */ /* 0x000fc60000000000 */
[----:B------:R0:W-:Y:S01]  /*3e80*/  STL [R1+0x40], R214 ;  /* 0x000040d601007387 */ /* 0x0001e20000100800 */
[----:B------:R-:W-:-:S01]  /*3e90*/  FADD R219, R143, R219 ;  /* 0x000000db8fdb7221 */ /* 0x000fc20000000000 */
[----:B------:R-:W-:Y:S02]  /*3ea0*/  FADD R220, R144, R220 ;  /* 0x000000dc90dc7221 */ /* 0x000fe40000000000 */
[----:B0-----:R1:W5:Y:S04]  /*3eb0*/  LDL.LU R214, [R1+0xd0] ;  /* 0x0000d00001d67983 */ /* 0x0013680000300800 */
[----:B------:R0:W-:Y:S01]  /*3ec0*/  STL [R1+0x44], R215 ;  /* 0x000044d701007387 */ /* 0x0001e20000100800 */
[----:B------:R-:W-:-:S01]  /*3ed0*/  FADD R221, R145, R221 ;  /* 0x000000dd91dd7221 */ /* 0x000fc20000000000 */
[----:B------:R-:W-:-:S02]  /*3ee0*/  FADD R222, R146, R222 ;  /* 0x000000de92de7221 */ /* 0x000fc40000000000 */
[----:B0-----:R1:W5:Y:S04]  /*3ef0*/  LDL.LU R215, [R1+0xcc] ;  /* 0x0000cc0001d77983 */ /* 0x0013680000300800 */
[----:B------:R0:W-:Y:S01]  /*3f00*/  STL [R1+0x48], R216 ;  /* 0x000048d801007387 */ /* 0x0001e20000100800 */
[----:B------:R-:W-:-:S03]  /*3f10*/  FADD R223, R147, R223 ;  /* 0x000000df93df7221 */ /* 0x000fc60000000000 */
        /* <DEDUP_REMOVED lines=13> */
[----:B------:R0:W-:Y:S04]  /*3ff0*/  STL [R1+0x5c], R221 ;  /* 0x00005cdd01007387 */ /* 0x0001e80000100800 */
        /* <DEDUP_REMOVED lines=12> */
[----:B0-----:R1:W5:Y:S01]  /*40c0*/  LDL.LU R227, [R1+0x9c] ;  /* 0x00009c0001e37983 */ /* 0x0013620000300800 */
[----:B------:R-:W-:-:S05]  /*40d0*/  UMOV UR6, URZ ;  /* 0x0000003f00067c82 */ /* 0x000fca0008000000 */
.L_x_27:
[----:B------:R-:W-:Y:S05]  /*40e0*/  @!P1 BRA `(.L_x_28) ;  /* 0x0000000000049947 */ /* 0x000fea0003800000 */
[----:B------:R-:W-:Y:S01]  /*40f0*/  BPT.TRAP 0x1 ;  /* 0x000000040000795c */ /* 0x000fe20000300000 */
.L_x_28:
[----:B------:R-:W-:Y:S02]  /*4100*/  UISETP.GT.U32.AND UP0, UPT, UR13, 0x1, UPT ;  /* 0x000000010d00788c */ /* 0x000fe4000bf04070 */
[----:B------:R-:W-:-:S04]  /*4110*/  ULEA UR8, UR24, UR12, 0x3 ;  /* 0x0000000c18087291 */ /* 0x000fc8000f8e183f */
[----:B------:R-:W-:Y:S01]  /*4120*/  UIADD3 UR8, UR8, 0x18, URZ ;  /* 0x0000001808087890 */ /* 0x000fe2000fffe03f */
[----:B------:R-:W-:-:S03]  /*4130*/  PLOP3.LUT P0, PT, PT, PT, UP0, 0x80, 0x0 ;  /* 0x000000000000781c */ /* 0x000fc60003f0f008 */
[----:B------:R-:W-:-:S09]  /*4140*/  UPRMT UR8, URZ, 0x654, UR8 ;  /* 0x000006543f087896 */ /* 0x000fd20008000008 */
[----:B------:R-:W-:Y:S01]  /*4150*/  SYNCS.ARRIVE.TRANS64.RED.A1T0 RZ, [UR8], RZ ;  /* 0x000000ffffff79a7 */ /* 0x000fe20008100408 */
[----:B------:R-:W-:Y:S05]  /*4160*/  @P0 BRA `(.L_x_29) ;  /* 0x0000000000040947 */ /* 0x000fea0003800000 */
[----:B------:R-:W-:Y:S01]  /*4170*/  BPT.TRAP 0x1 ;  /* 0x000000040000795c */ /* 0x000fe20000300000 */
.L_x_29:
[----:B------:R-:W-:Y:S01]  /*4180*/  UIADD3 UR19, UR19, 0x1, URZ ;  /* 0x0000000113137890 */ /* 0x000fe2000fffe03f */
[C---:B------:R-:W-:Y:S01]  /*4190*/  ISETP.GT.AND P0, PT, R228.reuse, 0x1, PT ;  /* 0x00000001e400780c */ /* 0x040fe20003f04270 */
[----:B------:R-:W-:Y:S01]  /*41a0*/  UIADD3 UR24, UR24, 0x1, URZ ;  /* 0x0000000118187890 */ /* 0x000fe2000fffe03f */
[----:B------:R-:W-:Y:S01]  /*41b0*/  VIADD R228, R228, 0xffffffff ;  /* 0xffffffffe4e47836 */ /* 0x000fe20000000000 */
[----:B------:R-:W-:Y:S02]  /*41c0*/  UISETP.NE.AND UP0, UPT, UR19, 0x3, UPT ;  /* 0x000000031300788c */ /* 0x000fe4000bf05270 */
[----:B------:R-:W-:Y:S02]  /*41d0*/  UISETP.NE.AND UP1, UPT, UR24, 0x3, UPT ;  /* 0x000000031800788c */ /* 0x000fe4000bf25270 */
[----:B------:R-:W-:Y:S02]  /*41e0*/  USEL UR8, URZ, 0x1, UP0 ;  /* 0x000000013f087887 */ /* 0x000fe40008000000 */
[----:B------:R-:W-:-:S02]  /*41f0*/  USEL UR19, UR19, URZ, UP0 ;  /* 0x0000003f13137287 */ /* 0x000fc40008000000 */
[----:B------:R-:W-:Y:S02]  /*4200*/  USEL UR24, UR24, URZ, UP1 ;  /* 0x0000003f18187287 */ /* 0x000fe40008800000 */
[----:B-----5:R-:W-:Y:S01]  /*4210*/  LOP3.LUT R227, R227, UR8, RZ, 0x3c, !PT ;  /* 0x00000008e3e37c12 */ /* 0x020fe2000f8e3cff */
[----:B------:R-:W-:Y:S01]  /*4220*/  UMOV UR8, 0x1 ;  /* 0x0000000100087882 */ /* 0x000fe20000000000 */
[----:B------:R-:W-:Y:S08]  /*4230*/  @P0 BRA `(.L_x_30) ;  /* 0xffffffec009c0947 */ /* 0x000ff0000383ffff */
.L_x_22:
[----:B------:R-:W-:-:S04]  /*4240*/  UISETP.NE.AND UP0, UPT, UR6, URZ, UPT ;  /* 0x0000003f0600728c */ /* 0x000fc8000bf05270 */
[----:B------:R-:W-:-:S06]  /*4250*/  USEL UR6, URZ, 0x1, !UP0 ;  /* 0x000000013f067887 */ /* 0x000fcc000c000000 */
[----:B------:R-:W-:-:S13]  /*4260*/  ISETP.NE.AND P0, PT, RZ, UR6, PT ;  /* 0x00000006ff007c0c */ /* 0x000fda000bf05270 */
[----:B------:R-:W-:Y:S05]  /*4270*/  @!P0 BRA `(.L_x_31) ;  /* 0x0000000c00dc8947 */ /* 0x000fea0003800000 */
[----:B------:R-:W3:Y:S04]  /*4280*/  LDL.LU R227, [R1+0x74] ;  /* 0x0000740001e37983 */ /* 0x000ee80000300800 */
[----:B---3--:R3:W-:Y:S04]  /*4290*/  STL [R1+0x9c], R227 ;  /* 0x00009ce301007387 */ /* 0x0087e80000100800 */
[----:B---3--:R-:W3:Y:S04]  /*42a0*/  LDL.LU R227, [R1+0x70] ;  /* 0x0000700001e37983 */ /* 0x008ee80000300800 */
        /* <DEDUP_REMOVED lines=55> */
[----:B---3--:R-:W3:Y:S01]  /*4620*/  LDL.LU R227, [R1] ;  /* 0x0000000001e37983 */ /* 0x008ee20000300800 */
[----:B------:R-:W-:-:S02]  /*4630*/  WARPGROUP.DEPBAR.LE gsb0, 0x0 ;  /* 0x00008000000079c5 */ /* 0x000fc40000010000 */
[----:B------:R-:W-:Y:S01]  /*4640*/  FADD R226, R24, R226 ;  /* 0x000000e218e27221 */ /* 0x000fe20000000000 */
        /* <DEDUP_REMOVED lines=97> */
[----:B---3--:R-:W-:-:S05]  /*4c60*/  FADD R227, R122, R227 ;  /* 0x000000e37ae37221 */ /* 0x008fca0000000000 */
[----:B------:R3:W-:Y:S04]  /*4c70*/  STL [R1], R227 ;  /* 0x000000e301007387 */ /* 0x0007e80000100800 */
[----:B---3--:R-:W3:Y:S02]  /*4c80*/  LDL.LU R227, [R1+0x10c] ;  /* 0x00010c0001e37983 */ /* 0x008ee40000300800 */
[----:B---3--:R-:W-:-:S05]  /*4c90*/  FADD R227, R123, R227 ;  /* 0x000000e37be37221 */ /* 0x008fca0000000000 */
[----:B------:R3:W-:Y:S04]  /*4ca0*/  STL [R1+0x4], R227 ;  /* 0x000004e301007387 */ /* 0x0007e80000100800 */
        /* <DEDUP_REMOVED lines=83> */
[----:B------:R3:W-:Y:S02]  /*51e0*/  STL [R1+0x74], R227 ;  /* 0x000074e301007387 */ /* 0x0007e40000100800 */
.L_x_31:
[----:B---3--:R-:W-:-:S04]  /*51f0*/  IMAD.U32 R227, RZ, RZ, UR31 ;  /* 0x0000001fffe37e24 */ /* 0x008fc8000f8e00ff */
[----:B------:R3:W-:Y:S01]  /*5200*/  SYNCS.ARRIVE.TRANS64.A1T0 RZ, [R227+UR29], RZ ;  /* 0x000000ffe3ff79a7 */ /* 0x0007e2000810001d */
[----:B------:R-:W-:Y:S02]  /*5210*/  WARPGROUP.DEPBAR.LE gsb0, 0x0 ;  /* 0x00008000000079c5 */ /* 0x000fe40000010000 */
[----:B------:R-:W4:Y:S02]  /*5220*/  LDC R24, c[0x0][0x28c] ;  /* 0x0000a300ff187b82 */ /* 0x000f240000000800 */
[----:B----4-:R-:W-:-:S13]  /*5230*/  ISETP.GE.AND P0, PT, R24, 0x1, PT ;  /* 0x000000011800780c */ /* 0x010fda0003f06270 */
[----:B---3--:R-:W-:Y:S05]  /*5240*/  @!P0 BRA `(.L_x_32) ;  /* 0x0000000000408947 */ /* 0x008fea0003800000 */
[----:B------:R-:W-:-:S06]  /*5250*/  UISETP.NE.AND UP0, UPT, UR27, 0x3, UPT ;  /* 0x000000031b00788c */ /* 0x000fcc000bf05270 */
[----:B------:R-:W-:-:S13]  /*5260*/  PLOP3.LUT P0, PT, PT, PT, UP0, 0x80, 0x0 ;  /* 0x000000000000781c */ /* 0x000fda0003f0f008 */
[----:B------:R-:W-:Y:S05]  /*5270*/  @!P0 BRA `(.L_x_33) ;  /* 0x0000000000048947 */ /* 0x000fea0003800000 */
[----:B------:R-:W-:Y:S01]  /*5280*/  BPT.TRAP 0x1 ;  /* 0x000000040000795c */ /* 0x000fe20000300000 */
.L_x_33:
[----:B------:R-:W-:Y:S02]  /*5290*/  UIADD3 UR8, UR16, UR5, URZ ;  /* 0x0000000510087290 */ /* 0x000fe4000fffe03f */
[----:B------:R-:W-:Y:S02]  /*52a0*/  UISETP.GT.U32.AND UP0, UPT, UR13, 0x1, UPT ;  /* 0x000000010d00788c */ /* 0x000fe4000bf04070 */
[----:B------:R-:W-:-:S04]  /*52b0*/  UIMAD.WIDE.U32 UR6, UR8, -0x55555555, URZ ;  /* 0xaaaaaaab080678a5 */ /* 0x000fc8000f8e003f */
[----:B------:R-:W-:Y:S01]  /*52c0*/  USHF.R.U32.HI UR6, URZ, 0x1, UR7 ;  /* 0x000000013f067899 */ /* 0x000fe20008011607 */
[----:B------:R-:W-:-:S03]  /*52d0*/  PLOP3.LUT P0, PT, PT, PT, UP0, 0x80, 0x0 ;  /* 0x000000000000781c */ /* 0x000fc60003f0f008 */
[----:B------:R-:W-:-:S04]  /*52e0*/  UIMAD UR8, UR6, -0x3, UR8 ;  /* 0xfffffffd060878a4 */ /* 0x000fc8000f8e0208 */
[----:B------:R-:W-:-:S04]  /*52f0*/  ULEA UR8, UR8, UR12, 0x3 ;  /* 0x0000000c08087291 */ /* 0x000fc8000f8e183f */
[----:B------:R-:W-:-:S04]  /*5300*/  UIADD3 UR8, UR8, 0x18, URZ ;  /* 0x0000001808087890 */ /* 0x000fc8000fffe03f */
[----:B------:R-:W-:-:S09]  /*5310*/  UPRMT UR8, URZ, 0x654, UR8 ;  /* 0x000006543f087896 */ /* 0x000fd20008000008 */
[----:B------:R-:W-:Y:S01]  /*5320*/  SYNCS.ARRIVE.TRANS64.RED.A1T0 RZ, [UR8], RZ ;  /* 0x000000ffffff79a7 */ /* 0x000fe20008100408 */
[----:B------:R-:W-:Y:S05]  /*5330*/  @P0 BRA `(.L_x_32) ;  /* 0x0000000000040947 */ /* 0x000fea0003800000 */
[----:B------:R-:W-:Y:S01]  /*5340*/  BPT.TRAP 0x1 ;  /* 0x000000040000795c */ /* 0x000fe20000300000 */
.L_x_32:
[----:B------:R-:W3:Y:S01]  /*5350*/  S2R R25, SR_TID.X ;  /* 0x0000000000197919 */ /* 0x000ee20000002100 */
[----:B------:R-:W-:Y:S01]  /*5360*/  IMAD.U32 R24, RZ, RZ, UR30 ;  /* 0x0000001eff187e24 */ /* 0x000fe2000f8e00ff */
[----:B------:R-:W-:Y:S01]  /*5370*/  UIADD3 UR5, UR28, UR5, URZ ;  /* 0x000000051c057290 */ /* 0x000fe2000fffe03f */
[----:B------:R-:W4:Y:S01]  /*5380*/  LDC R35, c[0x0][0x288] ;  /* 0x0000a200ff237b82 */ /* 0x000f220000000800 */
[----:B------:R-:W-:Y:S02]  /*5390*/  UISETP.GE.U32.AND UP1, UPT, UR28, 0x3, UPT ;  /* 0x000000031c00788c */ /* 0x000fe4000bf26070 */
[----:B------:R-:W-:Y:S01]  /*53a0*/  SHF.L.U32 R24, R24, 0x1f, RZ ;  /* 0x0000001f18187819 */ /* 0x000fe200000006ff */
[----:B------:R-:W-:Y:S02]  /*53b0*/  UISETP.GT.U32.AND UP0, UPT, UR5, 0x2, UPT ;  /* 0x000000020500788c */ /* 0x000fe4000bf04070 */
[----:B------:R-:W-:Y:S01]  /*53c0*/  UIMAD.WIDE.U32 UR6, UR5, -0x55555555, URZ ;  /* 0xaaaaaaab050678a5 */ /* 0x000fe2000f8e003f */
[----:B------:R-:W5:Y:S01]  /*53d0*/  SYNCS.PHASECHK.TRANS64.TRYWAIT P0, [UR17+0x8], R24 ;  /* 0x00000818ff0075a7 */ /* 0x000f620008000151 */
[----:B------:R-:W-:-:S02]  /*53e0*/  UISETP.LT.U32.AND UP0, UPT, UR28, 0x3, UP0 ;  /* 0x000000031c00788c */ /* 0x000fc40008701070 */
[----:B------:R-:W-:Y:S02]  /*53f0*/  USHF.R.U32.HI UR6, URZ, 0x1, UR7 ;  /* 0x000000013f067899 */ /* 0x000fe40008011607 */
[----:B------:R-:W-:Y:S02]  /*5400*/  USEL UR8, URZ, 0x1, !UP0 ;  /* 0x000000013f087887 */ /* 0x000fe4000c000000 */
[----:B------:R-:W-:Y:S02]  /*5410*/  UIMAD UR5, UR6, -0x3, UR5 ;  /* 0xfffffffd060578a4 */ /* 0x000fe4000f8e0205 */
[----:B------:R-:W-:-:S04]  /*5420*/  ULOP3.LUT UR4, UR4, UR8, URZ, 0x3c, !UPT ;  /* 0x0000000804047292 */ /* 0x000fc8000f8e3c3f */
[----:B------:R-:W-:Y:S01]  /*5430*/  @UP1 ULOP3.LUT UR4, UR4, 0x1, UR6, 0x78, !UPT ;  /* 0x0000000104041892 */ /* 0x000fe2000f8e7806 */
[----:B---3--:R-:W-:-:S04]  /*5440*/  SHF.R.S32.HI R26, RZ, 0x1f, R25 ;  /* 0x0000001fff1a7819 */ /* 0x008fc80000011419 */
[----:B------:R-:W-:-:S04]  /*5450*/  LEA.HI R26, R26, R25, RZ, 0x7 ;  /* 0x000000191a1a7211 */ /* 0x000fc800078f38ff */
[----:B------:R-:W-:-:S05]  /*5460*/  LOP3.LUT R26, R26, 0xffffff80, RZ, 0xc0, !PT ;  /* 0xffffff801a1a7812 */ /* 0x000fca00078ec0ff */
[----:B------:R-:W-:-:S05]  /*5470*/  IMAD.IADD R26, R25, 0x1, -R26 ;  /* 0x00000001191a7824 */ /* 0x000fca00078e0a1a */
[----:B------:R-:W-:-:S04]  /*5480*/  SHF.R.S32.HI R25, RZ, 0x1f, R26 ;  /* 0x0000001fff197819 */ /* 0x000fc8000001141a */
[----:B------:R-:W-:-:S04]  /*5490*/  LEA.HI R25, R25, R26, RZ, 0x2 ;  /* 0x0000001a19197211 */ /* 0x000fc800078f10ff */
[----:B------:R-:W-:-:S05]  /*54a0*/  LOP3.LUT R25, R25, 0xfffffffc, RZ, 0xc0, !PT ;  /* 0xfffffffc19197812 */ /* 0x000fca00078ec0ff */
[----:B------:R-:W-:-:S04]  /*54b0*/  IMAD.IADD R40, R26, 0x1, -R25 ;  /* 0x000000011a287824 */ /* 0x000fc800078e0a19 */
[----:B------:R-:W-:Y:S01]  /*54c0*/  IMAD.SHL.U32 R32, R40, 0x2, RZ ;  /* 0x0000000228207824 */ /* 0x000fe200078e00ff */
[----:B----45:R-:W-:Y:S06]  /*54d0*/  @!P0 BRA `(.L_x_34) ;  /* 0x000000a8004c8947 */ /* 0x030fec0003800000 */
.L_x_319:
[----:B------:R4:W-:Y:S01]  /*54e0*/  STL [R1+0xa0], R2 ;  /* 0x0000a00201007387 */ /* 0x0009e20000100800 */
[----:B------:R-:W-:Y:S01]  /*54f0*/  ULDC UR8, c[0x0][0x284] ;  /* 0x0000a10000087ab9 */ /* 0x000fe20000000800 */
[----:B------:R-:W-:Y:S01]  /*5500*/  SHF.R.S32.HI R33, RZ, 0x1f, R32 ;  /* 0x0000001fff217819 */ /* 0x000fe20000011420 */
[----:B------:R-:W-:Y:S01]  /*5510*/  ULDC.64 UR6, c[0x0][0x5d0] ;  /* 0x0001740000067ab9 */ /* 0x000fe20000000a00 */
[----:B----4-:R-:W4:Y:S04]  /*5520*/  LDL.LU R2, [R1+0x88] ;  /* 0x0000880001027983 */ /* 0x010f280000300800 */
[----:B------:R0:W-:Y:S04]  /*5530*/  STL [R1+0x9c], R0 ;  /* 0x00009c0001007387 */ /* 0x0001e80000100800 */
[----:B------:R-:W2:Y:S04]  /*5540*/  LDL R227, [R1+0x78] ;  /* 0x0000780001e37983 */ /* 0x000ea80000100800 */
[----:B0-----:R-:W3:Y:S01]  /*5550*/  LDL R0, [R1+0x84] ;  /* 0x0000840001007983 */ /* 0x001ee20000100800 */
[----:B----4-:R-:W-:-:S03]  /*5560*/  IMAD.SHL.U32 R37, R2, 0x100, RZ ;  /* 0x0000010002257824 */ /* 0x010fc600078e00ff */
[----:B------:R0:W5:Y:S01]  /*5570*/  LDL.LU R2, [R1+0xa0] ;  /* 0x0000a00001027983 */ /* 0x0001620000300800 */
[----:B---3--:R-:W-:-:S03]  /*5580*/  IMAD.SHL.U32 R34, R0, 0x40, RZ ;  /* 0x0000004000227824 */ /* 0x008fc600078e00ff */
[----:B------:R0:W5:Y:S02]  /*5590*/  LDL.LU R0, [R1+0x9c] ;  /* 0x00009c0001007983 */ /* 0x0001640000300800 */
[----:B------:R-:W-:Y:S02]  /*55a0*/  ISETP.GE.AND P0, PT, R34, UR8, PT ;  /* 0x0000000822007c0c */ /* 0x000fe4000bf06270 */
[----:B--2---:R-:W-:Y:S02]  /*55b0*/  SHF.R.S32.HI R38, RZ, 0x1f, R227 ;  /* 0x0000001fff267819 */ /* 0x004fe400000114e3 */
[----:B------:R-:W-:Y:S01]  /*55c0*/  ISETP.GE.OR P0, PT, R37, R35, P0 ;  /* 0x000000232500720c */ /* 0x000fe20000706670 */
[----:B------:R-:W-:-:S04]  /*55d0*/  IMAD.WIDE.U32 R24, R227, UR6, R32 ;  /* 0x00000006e3187c25 */ /* 0x000fc8000f8e0020 */
[----:B------:R-:W-:Y:S01]  /*55e0*/  IMAD R26, R38, UR6, RZ ;  /* 0x00000006261a7c24 */ /* 0x000fe2000f8e02ff */
[----:B------:R-:W-:Y:S02]  /*55f0*/  SHF.R.S32.HI R36, RZ, 0x1f, R37 ;  /* 0x0000001fff247819 */ /* 0x000fe40000011425 */
[----:B------:R-:W-:Y:S01]  /*5600*/  IADD3 R24, P1, R37, R24, RZ ;  /* 0x0000001825187210 */ /* 0x000fe20007f3e0ff */
[----:B------:R-:W-:-:S05]  /*5610*/  IMAD R27, R227, UR7, R26 ;  /* 0x00000007e31b7c24 */ /* 0x000fca000f8e021a */
[----:B------:R-:W-:Y:S01]  /*5620*/  IADD3.X R25, R36, R25, R27, P1, !PT ;  /* 0x0000001924197210 */ /* 0x000fe20000ffe41b */
[----:B0-----:R-:W-:Y:S06]  /*5630*/  @P0 BRA `(.L_x_35) ;  /* 0x0000008c00cc0947 */ /* 0x001fec0003800000 */
[----:B------:R0:W-:Y:S01]  /*5640*/  STL.64 [R1+0xa8], R4 ;  /* 0x0000a80401007387 */ /* 0x0001e20000100a00 */
[----:B------:R-:W2:Y:S01]  /*5650*/  LDC.64 R28, c[0x0][0x5c8] ;  /* 0x00017200ff1c7b82 */ /* 0x000ea20000000a00 */
[----:B------:R-:W-:Y:S02]  /*5660*/  ULDC.64 UR6, c[0x0][0x5c0] ;  /* 0x0001700000067ab9 */ /* 0x000fe40000000a00 */
[----:B0-----:R-:W3:Y:S04]  /*5670*/  LDL.64 R4, [R1+0x90] ;  /* 0x0000900001047983 */ /* 0x001ee80000100a00 */
[----:B-----5:R0:W-:Y:S04]  /*5680*/  STL [R1+0xa0], R2 ;  /* 0x0000a00201007387 */ /* 0x0201e80000100800 */
[----:B0-----:R-:W3:Y:S04]  /*5690*/  LDL.LU R2, [R1+0x84] ;  /* 0x0000840001027983 */ /* 0x001ee80000300800 */
[----:B------:R0:W-:Y:S04]  /*56a0*/  STL [R1+0x9c], R0 ;  /* 0x00009c0001007387 */ /* 0x0001e80000100800 */
[----:B0-----:R-:W4:Y:S01]  /*56b0*/  LDL R0, [R1+0x8c] ;  /* 0x00008c0001007983 */ /* 0x001f220000100800 */
[----:B---3--:R-:W-:-:S03]  /*56c0*/  IMAD.WIDE R30, R2, 0x40, R4 ;  /* 0x00000040021e7825 */ /* 0x008fc600078e0204 */
[----:B------:R0:W5:Y:S04]  /*56d0*/  LDL.LU.64 R4, [R1+0xa8] ;  /* 0x0000a80001047983 */ /* 0x0001680000300a00 */
[----:B------:R0:W5:Y:S01]  /*56e0*/  LDL.LU R2, [R1+0xa0] ;  /* 0x0000a00001027983 */ /* 0x0001620000300800 */
[-C--:B--2---:R-:W-:Y:S02]  /*56f0*/  IMAD R26, R31, R28.reuse, RZ ;  /* 0x0000001c1f1a7224 */ /* 0x084fe400078e02ff */
[----:B------:R-:W-:-:S04]  /*5700*/  IMAD.WIDE.U32 R24, R30, R28, R24 ;  /* 0x0000001c1e187225 */ /* 0x000fc800078e0018 */
[----:B------:R-:W-:Y:S01]  /*5710*/  IMAD R27, R30, R29, R26 ;  /* 0x0000001d1e1b7224 */ /* 0x000fe200078e021a */
[----:B------:R-:W-:Y:S01]  /*5720*/  LEA R26, P0, R28, R24, 0x3 ;  /* 0x000000181c1a7211 */ /* 0x000fe200078018ff */
[----:B----4-:R-:W-:Y:S01]  /*5730*/  IMAD.IADD R39, R0, 0x1, -R34 ;  /* 0x0000000100277824 */ /* 0x010fe200078e0a22 */
[----:B------:R-:W-:Y:S01]  /*5740*/  IADD3 R24, P1, R24, UR6, RZ ;  /* 0x0000000618187c10 */ /* 0x000fe2000ff3e0ff */
[----:B------:R0:W5:Y:S01]  /*5750*/  LDL.LU R0, [R1+0x9c] ;  /* 0x00009c0001007983 */ /* 0x0001620000300800 */
[----:B------:R-:W-:Y:S01]  /*5760*/  IMAD.IADD R27, R25, 0x1, R27 ;  /* 0x00000001191b7824 */ /* 0x000fe200078e021b */
[----:B------:R-:W-:-:S04]  /*5770*/  IADD3 R26, P3, R26, UR6, RZ ;  /* 0x000000061a1a7c10 */ /* 0x000fc8000ff7e0ff */
[----:B------:R-:W-:Y:S01]  /*5780*/  LEA.HI.X R29, R28, R27, R29, 0x3, P0 ;  /* 0x0000001b1c1d7211 */ /* 0x000fe200000f1c1d */
[----:B------:R-:W-:Y:S01]  /*5790*/  IMAD R28, R40, -0x2, R35 ;  /* 0xfffffffe281c7824 */ /* 0x000fe200078e0223 */
[----:B------:R-:W-:Y:S01]  /*57a0*/  FSETP.NEU.AND P0, PT, RZ, UR26, PT ;  /* 0x0000001aff007c0b */ /* 0x000fe2000bf0d000 */
[----:B------:R-:W-:Y:S01]  /*57b0*/  BSSY B0, `(.L_x_35) ;  /* 0x00008db000007945 */ /* 0x000fe20003800000 */
[----:B------:R-:W-:Y:S02]  /*57c0*/  IADD3.X R25, R27, UR7, RZ, P1, !PT ;  /* 0x000000071b197c10 */ /* 0x000fe40008ffe4ff */
[----:B------:R-:W-:Y:S01]  /*57d0*/  IADD3.X R27, R29, UR7, RZ, P3, !PT ;  /* 0x000000071d1b7c10 */ /* 0x000fe20009ffe4ff */
[----:B------:R-:W-:-:S08]  /*57e0*/  IMAD.IADD R34, R28, 0x1, -R37 ;  /* 0x000000011c227824 */ /* 0x000fd000078e0a25 */
[----:B0-----:R-:W-:Y:S05]  /*57f0*/  @!P0 BRA `(.L_x_36) ;  /* 0x0000006800d88947 */ /* 0x001fea0003800000 */
[----:B------:R-:W-:Y:S01]  /*5800*/  ULDC.64 UR6, c[0x0][0x5b8] ;  /* 0x00016e0000067ab9 */ /* 0x000fe20000000a00 */
[----:B------:R-:W-:Y:S01]  /*5810*/  ULDC.64 UR8, c[0x0][0x5a8] ;  /* 0x00016a0000087ab9 */ /* 0x000fe20000000a00 */
[----:B------:R-:W-:Y:S01]  /*5820*/  IMAD.WIDE.U32 R32, R227, UR6, R32 ;  /* 0x00000006e3207c25 */ /* 0x000fe2000f8e0020 */
[----:B------:R-:W-:Y:S03]  /*5830*/  BSSY B1, `(.L_x_37) ;  /* 0x0000010000017945 */ /* 0x000fe60003800000 */
[----:B------:R-:W-:Y:S01]  /*5840*/  IMAD R28, R38, UR6, RZ ;  /* 0x00000006261c7c24 */ /* 0x000fe2000f8e02ff */
[----:B------:R-:W-:-:S03]  /*5850*/  IADD3 R32, P0, R37, R32, RZ ;  /* 0x0000002025207210 */ /* 0x000fc60007f1e0ff */
[----:B------:R-:W-:Y:S01]  /*5860*/  IMAD R29, R227, UR7, R28 ;  /* 0x00000007e31d7c24 */ /* 0x000fe2000f8e021c */
[----:B------:R-:W-:Y:S02]  /*5870*/  ULDC.64 UR6, c[0x0][0x5b0] ;  /* 0x00016c0000067ab9 */ /* 0x000fe40000000a00 */
[----:B------:R-:W-:Y:S02]  /*5880*/  IMAD R35, R31, UR6, RZ ;  /* 0x000000061f237c24 */ /* 0x000fe4000f8e02ff */
[----:B------:R-:W-:Y:S02]  /*5890*/  IADD3.X R33, R36, R33, R29, P0, !PT ;  /* 0x0000002124217210 */ /* 0x000fe400007fe41d */
[----:B------:R-:W-:Y:S01]  /*58a0*/  ISETP.GE.AND P0, PT, R39, 0x1, PT ;  /* 0x000000012700780c */ /* 0x000fe20003f06270 */
[C---:B------:R-:W-:Y:S02]  /*58b0*/  IMAD R35, R30.reuse, UR7, R35 ;  /* 0x000000071e237c24 */ /* 0x040fe4000f8e0223 */
[----:B------:R-:W-:Y:S01]  /*58c0*/  IMAD.WIDE.U32 R28, R30, UR6, R32 ;  /* 0x000000061e1c7c25 */ /* 0x000fe2000f8e0020 */
[----:B------:R-:W-:-:S02]  /*58d0*/  ISETP.LT.OR P4, PT, R34, 0x1, !P0 ;  /* 0x000000012200780c */ /* 0x000fc40004781670 */
[----:B------:R-:W-:-:S04]  /*58e0*/  IADD3 R28, P1, R28, UR8, RZ ;  /* 0x000000081c1c7c10 */ /* 0x000fc8000ff3e0ff */
[--C-:B------:R-:W-:Y:S02]  /*58f0*/  IADD3.X R29, R29, UR9, R35.reuse, P1, !PT ;  /* 0x000000091d1d7c10 */ /* 0x100fe40008ffe423 */
[----:B------:R-:W-:-:S05]  /*5900*/  PRMT R35, RZ, 0x7610, R35 ;  /* 0x00007610ff237816 */ /* 0x000fca0000000023 */
[----:B------:R-:W-:Y:S05]  /*5910*/  @P4 BRA `(.L_x_38) ;  /* 0x0000000000044947 */ /* 0x000fea0003800000 */
[----:B------:R0:W5:Y:S02]  /*5920*/  LDG.E.U8 R35, desc[UR22][R28.64] ;  /* 0x000000161c237981 */ /* 0x000164000c1e1100 */
.L_x_38:
[----:B------:R-:W-:Y:S05]  /*5930*/  BSYNC B1 ;  /* 0x0000000000017941 */ /* 0x000fea0003800000 */
.L_x_37:
[----:B-----5:R-:W-:Y:S01]  /*5940*/  LOP3.LUT R35, R35, 0xff, RZ, 0xc0, !PT ;  /* 0x000000ff23237812 */ /* 0x020fe200078ec0ff */
[----:B------:R-:W-:Y:S01]  /*5950*/  BSSY B1, `(.L_x_39) ;  /* 0x000000b000017945 */ /* 0x000fe20003800000 */
[----:B------:R-:W-:Y:S02]  /*5960*/  ISETP.LT.OR P3, PT, R34, 0x2, !P0 ;  /* 0x000000022200780c */ /* 0x000fe40004761670 */
[----:B------:R-:W-:-:S05]  /*5970*/  F2FP.F16.E4M3.UNPACK_B R35, R35 ;  /* 0x00000023ff23723e */ /* 0x000fca00020006ff */
[----:B------:R-:W-:-:S05]  /*5980*/  HADD2.F32 R35, -RZ, R35.H0_H0 ;  /* 0x20000023ff237230 */ /* 0x000fca0000004100 */
[----:B------:R-:W-:-:S04]  /*5990*/  FMUL R35, R35, UR26 ;  /* 0x0000001a23237c20 */ /* 0x000fc80008400000 */
[----:B------:R-:W-:-:S05]  /*59a0*/  FFMA R35, R226, UR25, R35 ;  /* 0x00000019e2237c23 */ /* 0x000fca0008000023 */
[----:B------:R-:W-:Y:S02]  /*59b0*/  F2FP.SATFINITE.E4M3.F32.PACK_AB_MERGE_C R37, RZ, R35, RZ ;  /* 0x00000023ff25723e */ /* 0x000fe400048070ff */
[----:B------:R-:W-:-:S03]  /*59c0*/  PRMT R35, RZ, 0x7610, R35 ;  /* 0x00007610ff237816 */ /* 0x000fc60000000023 */
[----:B------:R2:W-:Y:S01]  /*59d0*/  @!P4 STG.E.U8 desc[UR22][R24.64], R37 ;  /* 0x000000251800c986 */ /* 0x0005e2000c101116 */
[----:B------:R-:W-:Y:S05]  /*59e0*/  @P3 BRA `(.L_x_40) ;  /* 0x0000000000043947 */ /* 0x000fea0003800000 */
[----:B------:R3:W5:Y:S02]  /*59f0*/  LDG.E.U8 R35, desc[UR22][R28.64+0x1] ;  /* 0x000001161c237981 */ /* 0x000764000c1e1100 */
.L_x_40:
[----:B------:R-:W-:Y:S05]  /*5a00*/  BSYNC B1 ;  /* 0x0000000000017941 */ /* 0x000fea0003800000 */
.L_x_39:
[----:B-----5:R-:W-:Y:S01]  /*5a10*/  LOP3.LUT R35, R35, 0xff, RZ, 0xc0, !PT ;  /* 0x000000ff23237812 */ /* 0x020fe200078ec0ff */
[----:B------:R-:W-:Y:S01]  /*5a20*/  BSSY B1, `(.L_x_41) ;  /* 0x0000013000017945 */ /* 0x000fe20003800000 */
[----:B--2---:R-:W-:Y:S02]  /*5a30*/  IADD3 R37, P1, R30, 0x8, RZ ;  /* 0x000000081e257810 */ /* 0x004fe40007f3e0ff */
[----:B------:R-:W-:-:S03]  /*5a40*/  F2FP.F16.E4M3.UNPACK_B R35, R35 ;  /* 0x00000023ff23723e */ /* 0x000fc600020006ff */
[----:B------:R-:W-:Y:S01]  /*5a50*/  IMAD.X R31, RZ, RZ, R31, P1 ;  /* 0x000000ffff1f7224 */ /* 0x000fe200008e061f */
[----:B------:R-:W-:Y:S01]  /*5a60*/  ISETP.GE.AND P1, PT, R39, 0x9, PT ;  /* 0x000000092700780c */ /* 0x000fe20003f26270 */
[----:B------:R-:W-:Y:S02]  /*5a70*/  HADD2.F32 R35, -RZ, R35.H0_H0 ;  /* 0x20000023ff237230 */ /* 0x000fe40000004100 */
[----:B------:R-:W-:Y:S01]  /*5a80*/  IMAD R36, R31, UR6, RZ ;  /* 0x000000061f247c24 */ /* 0x000fe2000f8e02ff */
[----:B------:R-:W-:Y:S01]  /*5a90*/  ISETP.LT.OR P5, PT, R34, 0x1, !P1 ;  /* 0x000000012200780c */ /* 0x000fe20004fa1670 */
[----:B------:R-:W-:-:S04]  /*5aa0*/  IMAD.WIDE.U32 R32, R37, UR6, R32 ;  /* 0x0000000625207c25 */ /* 0x000fc8000f8e0020 */
[----:B------:R-:W-:Y:S01]  /*5ab0*/  FMUL R30, R35, UR26 ;  /* 0x0000001a231e7c20 */ /* 0x000fe20008400000 */
[----:B------:R-:W-:-:S03]  /*5ac0*/  IMAD R37, R37, UR7, R36 ;  /* 0x0000000725257c24 */ /* 0x000fc6000f8e0224 */
[----:B------:R-:W-:Y:S01]  /*5ad0*/  FFMA R225, R225, UR25, R30 ;  /* 0x00000019e1e17c23 */ /* 0x000fe2000800001e */
[----:B------:R-:W-:Y:S02]  /*5ae0*/  IADD3 R30, P4, R32, UR8, RZ ;  /* 0x00000008201e7c10 */ /* 0x000fe4000ff9e0ff */
[----:B------:R-:W-:Y:S02]  /*5af0*/  PRMT R32, RZ, 0x7610, R32 ;  /* 0x00007610ff207816 */ /* 0x000fe40000000020 */
[----:B------:R-:W-:Y:S02]  /*5b00*/  F2FP.SATFINITE.E4M3.F32.PACK_AB_MERGE_C R225, RZ, R225, RZ ;  /* 0x000000e1ffe1723e */ /* 0x000fe400048070ff */
[----:B------:R-:W-:-:S03]  /*5b10*/  IADD3.X R31, R33, UR9, R37, P4, !PT ;  /* 0x00000009211f7c10 */ /* 0x000fc6000a7fe425 */
[----:B------:R2:W-:Y:S01]  /*5b20*/  @!P3 STG.E.U8 desc[UR22][R24.64+0x1], R225 ;  /* 0x000001e11800b986 */ /* 0x0005e2000c101116 */
[----:B------:R-:W-:Y:S05]  /*5b30*/  @P5 BRA `(.L_x_42) ;  /* 0x0000000000045947 */ /* 0x000fea0003800000 */
[----:B------:R4:W5:Y:S02]  /*5b40*/  LDG.E.U8 R32, desc[UR22][R30.64] ;  /* 0x000000161e207981 */ /* 0x000964000c1e1100 */
.L_x_42:
[----:B------:R-:W-:Y:S05]  /*5b50*/  BSYNC B1 ;  /* 0x0000000000017941 */ /* 0x000fea0003800000 */
.L_x_41:
[----:B-----5:R-:W-:Y:S01]  /*5b60*/  LOP3.LUT R32, R32, 0xff, RZ, 0xc0, !PT ;  /* 0x000000ff20207812 */ /* 0x020fe200078ec0ff */
[----:B------:R-:W-:Y:S01]  /*5b70*/  BSSY B1, `(.L_x_43) ;  /* 0x000000b000017945 */ /* 0x000fe20003800000 */
[----:B------:R-:W-:Y:S02]  /*5b80*/  ISETP.LT.OR P3, PT, R34, 0x2, !P1 ;  /* 0x000000022200780c */ /* 0x000fe40004f61670 */
[----:B------:R-:W-:-:S05]  /*5b90*/  F2FP.F16.E4M3.UNPACK_B R32, R32 ;  /* 0x00000020ff20723e */ /* 0x000fca00020006ff */
[----:B------:R-:W-:-:S05]  /*5ba0*/  HADD2.F32 R32, -RZ, R32.H0_H0 ;  /* 0x20000020ff207230 */ /* 0x000fca0000004100 */
[----:B------:R-:W-:Y:S01]  /*5bb0*/  FMUL R33, R32, UR26 ;  /* 0x0000001a20217c20 */ /* 0x000fe20008400000 */
[----:B------:R-:W-:-:S03]  /*5bc0*/  PRMT R32, RZ, 0x7610, R32 ;  /* 0x00007610ff207816 */ /* 0x000fc60000000020 */
[----:B------:R-:W-:-:S05]  /*5bd0*/  FFMA R33, R224, UR25, R33 ;  /* 0x00000019e0217c23 */ /* 0x000fca0008000021 */
[----:B------:R-:W-:-:S05]  /*5be0*/  F2FP.SATFINITE.E4M3.F32.PACK_AB_MERGE_C R33, RZ, R33, RZ ;  /* 0x00000021ff21723e */ /* 0x000fca00048070ff */
[----:B------:R0:W-:Y:S01]  /*5bf0*/  @!P5 STG.E.U8 desc[UR22][R26.64], R33 ;  /* 0x000000211a00d986 */ /* 0x0001e2000c101116 */
[----:B------:R-:W-:Y:S05]  /*5c00*/  @P3 BRA `(.L_x_44) ;  /* 0x0000000000043947 */ /* 0x000fea0003800000 */
[----:B------:R0:W5:Y:S02]  /*5c10*/  LDG.E.U8 R32, desc[UR22][R30.64+0x1] ;  /* 0x000001161e207981 */ /* 0x000164000c1e1100 */
.L_x_44:
[----:B------:R-:W-:Y:S05]  /*5c20*/  BSYNC B1 ;  /* 0x0000000000017941 */ /* 0x000fea0003800000 */
.L_x_43:
[----:B-----5:R-:W-:Y:S01]  /*5c30*/  LOP3.LUT R32, R32, 0xff, RZ, 0xc0, !PT ;  /* 0x000000ff20207812 */ /* 0x020fe200078ec0ff */
[----:B------:R-:W-:Y:S01]  /*5c40*/  BSSY B1, `(.L_x_45) ;  /* 0x000000b000017945 */ /* 0x000fe20003800000 */
[----:B------:R-:W-:Y:S02]  /*5c50*/  ISETP.LT.OR P4, PT, R34, 0x9, !P0 ;  /* 0x000000092200780c */ /* 0x000fe40004781670 */
[----:B------:R-:W-:-:S05]  /*5c60*/  F2FP.F16.E4M3.UNPACK_B R32, R32 ;  /* 0x00000020ff20723e */ /* 0x000fca00020006ff */
[----:B------:R-:W-:-:S05]  /*5c70*/  HADD2.F32 R32, -RZ, R32.H0_H0 ;  /* 0x20000020ff207230 */ /* 0x000fca0000004100 */
[----:B------:R-:W-:-:S04]  /*5c80*/  FMUL R32, R32, UR26 ;  /* 0x0000001a20207c20 */ /* 0x000fc80008400000 */
[----:B------:R-:W-:-:S05]  /*5c90*/  FFMA R32, R223, UR25, R32 ;  /* 0x00000019df207c23 */ /* 0x000fca0008000020 */
[----:B0-----:R-:W-:Y:S02]  /*5ca0*/  F2FP.SATFINITE.E4M3.F32.PACK_AB_MERGE_C R33, RZ, R32, RZ ;  /* 0x00000020ff21723e */ /* 0x001fe400048070ff */
[----:B------:R-:W-:-:S03]  /*5cb0*/  PRMT R32, RZ, 0x7610, R32 ;  /* 0x00007610ff207816 */ /* 0x000fc60000000020 */
[----:B------:R0:W-:Y:S01]  /*5cc0*/  @!P3 STG.E.U8 desc[UR22][R26.64+0x1], R33 ;  /* 0x000001211a00b986 */ /* 0x0001e2000c101116 */
[----:B------:R-:W-:Y:S05]  /*5cd0*/  @P4 BRA `(.L_x_46) ;  /* 0x0000000000044947 */ /* 0x000fea0003800000 */
[----:B------:R0:W5:Y:S02]  /*5ce0*/  LDG.E.U8 R32, desc[UR22][R28.64+0x8] ;  /* 0x000008161c207981 */ /* 0x000164000c1e1100 */
.L_x_46:
[----:B------:R-:W-:Y:S05]  /*5cf0*/  BSYNC B1 ;  /* 0x0000000000017941 */ /* 0x000fea0003800000 */
.L_x_45:
[----:B-----5:R-:W-:Y:S01]  /*5d00*/  LOP3.LUT R32, R32, 0xff, RZ, 0xc0, !PT ;  /* 0x000000ff20207812 */ /* 0x020fe200078ec0ff */
[----:B------:R-:W-:Y:S01]  /*5d10*/  BSSY B1, `(.L_x_47) ;  /* 0x000000b000017945 */ /* 0x000fe20003800000 */
[----:B------:R-:W-:Y:S02]  /*5d20*/  ISETP.LT.OR P3, PT, R34, 0xa, !P0 ;  /* 0x0000000a2200780c */ /* 0x000fe40004761670 */
[----:B------:R-:W-:-:S05]  /*5d30*/  F2FP.F16.E4M3.UNPACK_B R32, R32 ;  /* 0x00000020ff20723e */ /* 0x000fca00020006ff */
[----:B------:R-:W-:-:S05]  /*5d40*/  HADD2.F32 R32, -RZ, R32.H0_H0 ;  /* 0x20000020ff207230 */ /* 0x000fca0000004100 */
[----:B0-----:R-:W-:Y:S01]  /*5d50*/  FMUL R33, R32, UR26 ;  /* 0x0000001a20217c20 */ /* 0x001fe20008400000 */
[----:B------:R-:W-:-:S03]  /*5d60*/  PRMT R32, RZ, 0x7610, R32 ;  /* 0x00007610ff207816 */ /* 0x000fc60000000020 */
[----:B------:R-:W-:-:S05]  /*5d70*/  FFMA R33, R222, UR25, R33 ;  /* 0x00000019de217c23 */ /* 0x000fca0008000021 */
[----:B------:R-:W-:-:S05]  /*5d80*/  F2FP.SATFINITE.E4M3.F32.PACK_AB_MERGE_C R33, RZ, R33, RZ ;  /* 0x00000021ff21723e */ /* 0x000fca00048070ff */
[----:B------:R0:W-:Y:S01]  /*5d90*/  @!P4 STG.E.U8 desc[UR22][R24.64+0x8], R33 ;  /* 0x000008211800c986 */ /* 0x0001e2000c101116 */
[----:B------:R-:W-:Y:S05]  /*5da0*/  @P3 BRA `(.L_x_48) ;  /* 0x0000000000043947 */ /* 0x000fea0003800000 */
[----:B------:R0:W5:Y:S02]  /*5db0*/  LDG.E.U8 R32, desc[UR22][R28.64+0x9] ;  /* 0x000009161c207981 */ /* 0x000164000c1e1100 */
.L_x_48:
[----:B------:R-:W-:Y:S05]  /*5dc0*/  BSYNC B1 ;  /* 0x0000000000017941 */ /* 0x000fea0003800000 */
.L_x_47:
        /* <DEDUP_REMOVED lines=12> */
.L_x_50:
[----:B------:R-:W-:Y:S05]  /*5e90*/  BSYNC B1 ;  /* 0x0000000000017941 */ /* 0x000fea0003800000 */
.L_x_49:
        /* <DEDUP_REMOVED lines=12> */
.L_x_52:
[----:B------:R-:W-:Y:S05]  /*5f60*/  BSYNC B1 ;  /* 0x0000000000017941 */ /* 0x000fea0003800000 */
.L_x_51:
        /* <DEDUP_REMOVED lines=12> */
.L_x_54:
[----:B------:R-:W-:Y:S05]  /*6030*/  BSYNC B1 ;  /* 0x0000000000017941 */ /* 0x000fea0003800000 */
.L_x_53:
        /* <DEDUP_REMOVED lines=12> */
.L_x_56:
[----:B------:R-:W-:Y:S05]  /*6100*/  BSYNC B1 ;  /* 0x0000000000017941 */ /* 0x000fea0003800000 */
.L_x_55:
        /* <DEDUP_REMOVED lines=12> */
.L_x_58:
[----:B------:R-:W-:Y:S05]  /*61d0*/  BSYNC B1 ;  /* 0x0000000000017941 */ /* 0x000fea0003800000 */
.L_x_57:
        /* <DEDUP_REMOVED lines=12> */
.L_x_60:
[----:B------:R-:W-:Y:S05]  /*62a0*/  BSYNC B1 ;  /* 0x0000000000017941 */ /* 0x000fea0003800000 */
.L_x_59:
        /* <DEDUP_REMOVED lines=12> */
.L_x_62:
[----:B------:R-:W-:Y:S05]  /*6370*/  BSYNC B1 ;  /* 0x0000000000017941 */ /* 0x000fea0003800000 */
.L_x_61:
        /* <DEDUP_REMOVED lines=12> */
.L_x_64:
[----:B------:R-:W-:Y:S05]  /*6440*/  BSYNC B1 ;  /* 0x0000000000017941 */ /* 0x000fea0003800000 */
.L_x_63:
        /* <DEDUP_REMOVED lines=12> */
.L_x_66:
[----:B------:R-:W-:Y:S05]  /*6510*/  BSYNC B1 ;  /* 0x0000000000017941 */ /* 0x000fea0003800000 */
.L_x_65:
        /* <DEDUP_REMOVED lines=12> */
.L_x_68:
[----:B------:R-:W-:Y:S05]  /*65e0*/  BSYNC B1 ;  /* 0x0000000000017941 */ /* 0x000fea0003800000 */
.L_x_67:
        /* <DEDUP_REMOVED lines=12> */
.L_x_70:
[----:B------:R-:W-:Y:S05]  /*66b0*/  BSYNC B1 ;  /* 0x0000000000017941 */ /* 0x000fea0003800000 */
.L_x_69:
        /* <DEDUP_REMOVED lines=12> */
.L_x_72:
[----:B------:R-:W-:Y:S05]  /*6780*/  BSYNC B1 ;  /* 0x0000000000017941 */ /* 0x000fea0003800000 */
.L_x_71:
        /* <DEDUP_REMOVED lines=12> */
.L_x_74:
[----:B------:R-:W-:Y:S05]  /*6850*/  BSYNC B1 ;  /* 0x0000000000017941 */ /* 0x000fea0003800000 */
.L_x_73:
        /* <DEDUP_REMOVED lines=12> */
.L_x_76:
[----:B------:R-:W-:Y:S05]  /*6920*/  BSYNC B1 ;  /* 0x0000000000017941 */ /* 0x000fea0003800000 */
.L_x_75:
        /* <DEDUP_REMOVED lines=12> */
.L_x_78:
[----:B------:R-:W-:Y:S05]  /*69f0*/  BSYNC B1 ;  /* 0x0000000000017941 */ /* 0x000fea0003800000 */
.L_x_77:
        /* <DEDUP_REMOVED lines=12> */
.L_x_80:
[----:B------:R-:W-:Y:S05]  /*6ac0*/  BSYNC B1 ;  /* 0x0000000000017941 */ /* 0x000fea0003800000 */
.L_x_79:
        /* <DEDUP_REMOVED lines=12> */
.L_x_82:
[----:B------:R-:W-:Y:S05]  /*6b90*/  BSYNC B1 ;  /* 0x0000000000017941 */ /* 0x000fea0003800000 */
.L_x_81:
        /* <DEDUP_REMOVED lines=12> */
.L_x_84:
[----:B------:R-:W-:Y:S05]  /*6c60*/  BSYNC B1 ;  /* 0x0000000000017941 */ /* 0x000fea0003800000 */
.L_x_83:
        /* <DEDUP_REMOVED lines=12> */
.L_x_86:
[----:B------:R-:W-:Y:S05]  /*6d30*/  BSYNC B1 ;  /* 0x0000000000017941 */ /* 0x000fea0003800000 */
.L_x_85:
        /* <DEDUP_REMOVED lines=12> */
.L_x_88:
[----:B------:R-:W-:Y:S05]  /*6e00*/  BSYNC B1 ;  /* 0x0000000000017941 */ /* 0x000fea0003800000 */
.L_x_87:
        /* <DEDUP_REMOVED lines=12> */
.L_x_90:
[----:B------:R-:W-:Y:S05]  /*6ed0*/  BSYNC B1 ;  /* 0x0000000000017941 */ /* 0x000fea0003800000 */
.L_x_89:
        /* <DEDUP_REMOVED lines=12> */
.L_x_92:
[----:B------:R-:W-:Y:S05]  /*6fa0*/  BSYNC B1 ;  /* 0x0000000000017941 */ /* 0x000fea0003800000 */
.L_x_91:
        /* <DEDUP_REMOVED lines=12> */
.L_x_94:
[----:B------:R-:W-:Y:S05]  /*7070*/  BSYNC B1 ;  /* 0x0000000000017941 */ /* 0x000fea0003800000 */
.L_x_93:
        /* <DEDUP_REMOVED lines=12> */
.L_x_96:
[----:B------:R-:W-:Y:S05]  /*7140*/  BSYNC B1 ;  /* 0x0000000000017941 */ /* 0x000fea0003800000 */
.L_x_95:
        /* <DEDUP_REMOVED lines=12> */
.L_x_98:
[----:B------:R-:W-:Y:S05]  /*7210*/  BSYNC B1 ;  /* 0x0000000000017941 */ /* 0x000fea0003800000 */
.L_x_97:
        /* <DEDUP_REMOVED lines=12> */
.L_x_100:
[----:B------:R-:W-:Y:S05]  /*72e0*/  BSYNC B1 ;  /* 0x0000000000017941 */ /* 0x000fea0003800000 */
.L_x_99:
        /* <DEDUP_REMOVED lines=12> */
.L_x_102:
[----:B------:R-:W-:Y:S05]  /*73b0*/  BSYNC B1 ;  /* 0x0000000000017941 */ /* 0x000fea0003800000 */
.L_x_101:
        /* <DEDUP_REMOVED lines=12> */
.L_x_104:
[----:B------:R-:W-:Y:S05]  /*7480*/  BSYNC B1 ;  /* 0x0000000000017941 */ /* 0x000fea0003800000 */
.L_x_103:
        /* <DEDUP_REMOVED lines=12> */
.L_x_106:
[----:B------:R-:W-:Y:S05]  /*7550*/  BSYNC B1 ;  /* 0x0000000000017941 */ /* 0x000fea0003800000 */
.L_x_105:
        /* <DEDUP_REMOVED lines=12> */
.L_x_108:
[----:B------:R-:W-:Y:S05]  /*7620*/  BSYNC B1 ;  /* 0x0000000000017941 */ /* 0x000fea0003800000 */
.L_x_107:
        /* <DEDUP_REMOVED lines=12> */
.L_x_110:
[----:B------:R-:W-:Y:S05]  /*76f0*/  BSYNC B1 ;  /* 0x0000000000017941 */ /* 0x000fea0003800000 */
.L_x_109:
        /* <DEDUP_REMOVED lines=12> */
.L_x_112:
[----:B------:R-:W-:Y:S05]  /*77c0*/  BSYNC B1 ;  /* 0x0000000000017941 */ /* 0x000fea0003800000 */
.L_x_111:
        /* <DEDUP_REMOVED lines=12> */
.L_x_114:
[----:B------:R-:W-:Y:S05]  /*7890*/  BSYNC B1 ;  /* 0x0000000000017941 */ /* 0x000fea0003800000 */
.L_x_113:
        /* <DEDUP_REMOVED lines=12> */
.L_x_116:
[----:B------:R-:W-:Y:S05]  /*7960*/  BSYNC B1 ;  /* 0x0000000000017941 */ /* 0x000fea0003800000 */
.L_x_115:
        /* <DEDUP_REMOVED lines=12> */
.L_x_118:
[----:B------:R-:W-:Y:S05]  /*7a30*/  BSYNC B1 ;  /* 0x0000000000017941 */ /* 0x000fea0003800000 */
.L_x_117:
        /* <DEDUP_REMOVED lines=12> */
.L_x_120:
[----:B------:R-:W-:Y:S05]  /*7b00*/  BSYNC B1 ;  /* 0x0000000000017941 */ /* 0x000fea0003800000 */
.L_x_119:
        /* <DEDUP_REMOVED lines=12> */
.L_x_122:
[----:B------:R-:W-:Y:S05]  /*7bd0*/  BSYNC B1 ;  /* 0x0000000000017941 */ /* 0x000fea0003800000 */
.L_x_121:
        /* <DEDUP_REMOVED lines=12> */
.L_x_124:
[----:B------:R-:W-:Y:S05]  /*7ca0*/  BSYNC B1 ;  /* 0x0000000000017941 */ /* 0x000fea0003800000 */
.L_x_123:
        /* <DEDUP_REMOVED lines=12> */
.L_x_126:
[----:B------:R-:W-:Y:S05]  /*7d70*/  BSYNC B1 ;  /* 0x0000000000017941 */ /* 0x000fea0003800000 */
.L_x_125:
        /* <DEDUP_REMOVED lines=12> */
.L_x_128:
[----:B------:R-:W-:Y:S05]  /*7e40*/  BSYNC B1 ;  /* 0x0000000000017941 */ /* 0x000fea0003800000 */
.L_x_127:
        /* <DEDUP_REMOVED lines=12> */
.L_x_130:
[----:B------:R-:W-:Y:S05]  /*7f10*/  BSYNC B1 ;  /* 0x0000000000017941 */ /* 0x000fea0003800000 */
.L_x_129:
        /* <DEDUP_REMOVED lines=12> */
.L_x_132:
[----:B------:R-:W-:Y:S05]  /*7fe0*/  BSYNC B1 ;  /* 0x0000000000017941 */ /* 0x000fea0003800000 */
.L_x_131:
        /* <DEDUP_REMOVED lines=12> */
.L_x_134:
[----:B------:R-:W-:Y:S05]  /*80b0*/  BSYNC B1 ;  /* 0x0000000000017941 */ /* 0x000fea0003800000 */
.L_x_133:
        /* <DEDUP_REMOVED lines=12> */
.L_x_136:
[----:B------:R-:W-:Y:S05]  /*8180*/  BSYNC B1 ;  /* 0x0000000000017941 */ /* 0x000fea0003800000 */
.L_x_135:
        /* <DEDUP_REMOVED lines=12> */
.L_x_138:
[----:B------:R-:W-:Y:S05]  /*8250*/  BSYNC B1 ;  /* 0x0000000000017941 */ /* 0x000fea0003800000 */
.L_x_137:
        /* <DEDUP_REMOVED lines=12> */
.L_x_140:
[----:B------:R-:W-:Y:S05]  /*8320*/  BSYNC B1 ;  /* 0x0000000000017941 */ /* 0x000fea0003800000 */
.L_x_139:
        /* <DEDUP_REMOVED lines=12> */
.L_x_142:
[----:B------:R-:W-:Y:S05]  /*83f0*/  BSYNC B1 ;  /* 0x0000000000017941 */ /* 0x000fea0003800000 */
.L_x_141:
        /* <DEDUP_REMOVED lines=12> */
.L_x_144:
[----:B------:R-:W-:Y:S05]  /*84c0*/  BSYNC B1 ;  /* 0x0000000000017941 */ /* 0x000fea0003800000 */
.L_x_143:
        /* <DEDUP_REMOVED lines=12> */
.L_x_146:
[----:B------:R-:W-:Y:S05]  /*8590*/  BSYNC B1 ;  /* 0x0000000000017941 */ /* 0x000fea0003800000 */
.L_x_145:
        /* <DEDUP_REMOVED lines=12> */
.L_x_148:
[----:B------:R-:W-:Y:S05]  /*8660*/  BSYNC B1 ;  /* 0x0000000000017941 */ /* 0x000fea0003800000 */
.L_x_147:
        /* <DEDUP_REMOVED lines=12> */
.L_x_150:
[----:B------:R-:W-:Y:S05]  /*8730*/  BSYNC B1 ;  /* 0x0000000000017941 */ /* 0x000fea0003800000 */
.L_x_149:
        /* <DEDUP_REMOVED lines=12> */
.L_x_152:
[----:B------:R-:W-:Y:S05]  /*8800*/  BSYNC B1 ;  /* 0x0000000000017941 */ /* 0x000fea0003800000 */
.L_x_151:
        /* <DEDUP_REMOVED lines=12> */
.L_x_154:
[----:B------:R-:W-:Y:S05]  /*88d0*/  BSYNC B1 ;  /* 0x0000000000017941 */ /* 0x000fea0003800000 */
.L_x_153:
        /* <DEDUP_REMOVED lines=12> */
.L_x_156:
[----:B------:R-:W-:Y:S05]  /*89a0*/  BSYNC B1 ;  /* 0x0000000000017941 */ /* 0x000fea0003800000 */
.L_x_155:
        /* <DEDUP_REMOVED lines=12> */
.L_x_158:
[----:B------:R-:W-:Y:S05]  /*8a70*/  BSYNC B1 ;  /* 0x0000000000017941 */ /* 0x000fea0003800000 */
.L_x_157:
        /* <DEDUP_REMOVED lines=12> */
.L_x_160:
[----:B------:R-:W-:Y:S05]  /*8b40*/  BSYNC B1 ;  /* 0x0000000000017941 */ /* 0x000fea0003800000 */
.L_x_159:
        /* <DEDUP_REMOVED lines=12> */
.L_x_162:
[----:B------:R-:W-:Y:S05]  /*8c10*/  BSYNC B1 ;  /* 0x0000000000017941 */ /* 0x000fea0003800000 */
.L_x_161:
        /* <DEDUP_REMOVED lines=12> */
.L_x_164:
[----:B------:R-:W-:Y:S05]  /*8ce0*/  BSYNC B1 ;  /* 0x0000000000017941 */ /* 0x000fea0003800000 */
.L_x_163:
        /* <DEDUP_REMOVED lines=12> */
.L_x_166:
[----:B------:R-:W-:Y:S05]  /*8db0*/  BSYNC B1 ;  /* 0x0000000000017941 */ /* 0x000fea0003800000 */
.L_x_165:
        /* <DEDUP_REMOVED lines=12> */
.L_x_168:
[----:B------:R-:W-:Y:S05]  /*8e80*/  BSYNC B1 ;  /* 0x0000000000017941 */ /* 0x000fea0003800000 */
.L_x_167:
        /* <DEDUP_REMOVED lines=12> */
.L_x_170:
[----:B------:R-:W-:Y:S05]  /*8f50*/  BSYNC B1 ;  /* 0x0000000000017941 */ /* 0x000fea0003800000 */
.L_x_169:
        /* <DEDUP_REMOVED lines=12> */
.L_x_172:
[----:B------:R-:W-:Y:S05]  /*9020*/  BSYNC B1 ;  /* 0x0000000000017941 */ /* 0x000fea0003800000 */
.L_x_171:
        /* <DEDUP_REMOVED lines=12> */
.L_x_174:
[----:B------:R-:W-:Y:S05]  /*90f0*/  BSYNC B1 ;  /* 0x0000000000017941 */ /* 0x000fea0003800000 */
.L_x_173:
        /* <DEDUP_REMOVED lines=12> */
.L_x_176:
[----:B------:R-:W-:Y:S05]  /*91c0*/  BSYNC B1 ;  /* 0x0000000000017941 */ /* 0x000fea0003800000 */
.L_x_175:
        /* <DEDUP_REMOVED lines=12> */
.L_x_178:
[----:B------:R-:W-:Y:S05]  /*9290*/  BSYNC B1 ;  /* 0x0000000000017941 */ /* 0x000fea0003800000 */
.L_x_177:
        /* <DEDUP_REMOVED lines=12> */
.L_x_180:
[----:B------:R-:W-:Y:S05]  /*9360*/  BSYNC B1 ;  /* 0x0000000000017941 */ /* 0x000fea0003800000 */
.L_x_179:
        /* <DEDUP_REMOVED lines=12> */
.L_x_182:
[----:B------:R-:W-:Y:S05]  /*9430*/  BSYNC B1 ;  /* 0x0000000000017941 */ /* 0x000fea0003800000 */
.L_x_181:
        /* <DEDUP_REMOVED lines=12> */
.L_x_184:
[----:B------:R-:W-:Y:S05]  /*9500*/  BSYNC B1 ;  /* 0x0000000000017941 */ /* 0x000fea0003800000 */
.L_x_183:
        /* <DEDUP_REMOVED lines=12> */
.L_x_186:
[----:B------:R-:W-:Y:S05]  /*95d0*/  BSYNC B1 ;  /* 0x0000000000017941 */ /* 0x000fea0003800000 */
.L_x_185:
        /* <DEDUP_REMOVED lines=12> */
.L_x_188:
[----:B------:R-:W-:Y:S05]  /*96a0*/  BSYNC B1 ;  /* 0x0000000000017941 */ /* 0x000fea0003800000 */
.L_x_187:
[----:B-----5:R-:W-:Y:S01]  /*96b0*/  LOP3.LUT R32, R32, 0xff, RZ, 0xc0, !PT ;  /* 0x000000ff20207812 */ /* 0x020fe200078ec0ff */
[----:B------:R-:W-:Y:S01]  /*96c0*/  BSSY B1, `(.L_x_189) ;  /* 0x000000b000017945 */ /* 0x000fe20003800000 */
[----:B------:R-:W-:Y:S02]  /*96d0*/  ISETP.LT.OR P4, PT, R34, 0x99, !P0 ;  /* 0x000000992200780c */ /* 0x000fe40004781670 */
[----:B------:R-:W-:-:S05]  /*96e0*/  F2FP.F16.E4M3.UNPACK_B R32, R32 ;  /* 0x00000020ff20723e */ /* 0x000fca00020006ff */
[----:B------:R-:W-:-:S05]  /*96f0*/  HADD2.F32 R32, -RZ, R32.H0_H0 ;  /* 0x20000020ff207230 */ /* 0x000fca0000004100 */
[----:B------:R-:W-:-:S04]  /*9700*/  FMUL R32, R32, UR26 ;  /* 0x0000001a20207c20 */ /* 0x000fc80008400000 */
[----:B------:R-:W-:Y:S01]  /*9710*/  FFMA R32, R23, UR25, R32 ;  /* 0x0000001917207c23 */ /* 0x000fe20008000020 */
[----:B------:R-:W-:-:S04]  /*9720*/  PRMT R23, RZ, 0x7610, R23 ;  /* 0x00007610ff177816 */ /* 0x000fc80000000017 */
[----:B0-----:R-:W-:-:S05]  /*9730*/  F2FP.SATFINITE.E4M3.F32.PACK_AB_MERGE_C R33, RZ, R32, RZ ;  /* 0x00000020ff21723e */ /* 0x001fca00048070ff */
[----:B------:R0:W-:Y:S01]  /*9740*/  @!P3 STG.E.U8 desc[UR22][R26.64+0x91], R33 ;  /* 0x000091211a00b986 */ /* 0x0001e2000c101116 */
[----:B------:R-:W-:Y:S05]  /*9750*/  @P4 BRA `(.L_x_190) ;  /* 0x0000000000044947 */ /* 0x000fea0003800000 */
[----:B------:R0:W5:Y:S02]  /*9760*/  LDG.E.U8 R23, desc[UR22][R28.64+0x98] ;  /* 0x000098161c177981 */ /* 0x000164000c1e1100 */
.L_x_190:
[----:B------:R-:W-:Y:S05]  /*9770*/  BSYNC B1 ;  /* 0x0000000000017941 */ /* 0x000fea0003800000 */
.L_x_189:
        /* <DEDUP_REMOVED lines=8> */
[----:B------:R-:W-:-:S05]  /*9800*/  F2FP.SATFINITE.E4M3.F32.PACK_AB_MERGE_C R23, RZ, R23, RZ ;  /* 0x00000017ff17723e */ /* 0x000fca00048070ff */
[----:B------:R0:W-:Y:S01]  /*9810*/  @!P4 STG.E.U8 desc[UR22][R24.64+0x98], R23 ;  /* 0x000098171800c986 */ /* 0x0001e2000c101116 */
[----:B------:R-:W-:Y:S05]  /*9820*/  @P3 BRA `(.L_x_192) ;  /* 0x0000000000043947 */ /* 0x000fea0003800000 */
[----:B------:R0:W5:Y:S02]  /*9830*/  LDG.E.U8 R22, desc[UR22][R28.64+0x99] ;  /* 0x000099161c167981 */ /* 0x000164000c1e1100 */
.L_x_192:
[----:B------:R-:W-:Y:S05]  /*9840*/  BSYNC B1 ;  /* 0x0000000000017941 */ /* 0x000fea0003800000 */
.L_x_191:
        /* <DEDUP_REMOVED lines=12> */
.L_x_194:
[----:B------:R-:W-:Y:S05]  /*9910*/  BSYNC B1 ;  /* 0x0000000000017941 */ /* 0x000fea0003800000 */
.L_x_193:
        /* <DEDUP_REMOVED lines=12> */
.L_x_196:
[----:B------:R-:W-:Y:S05]  /*99e0*/  BSYNC B1 ;  /* 0x0000000000017941 */ /* 0x000fea0003800000 */
.L_x_195:
        /* <DEDUP_REMOVED lines=12> */
.L_x_198:
[----:B------:R-:W-:Y:S05]  /*9ab0*/  BSYNC B1 ;  /* 0x0000000000017941 */ /* 0x000fea0003800000 */
.L_x_197:
        /* <DEDUP_REMOVED lines=12> */
.L_x_200:
[----:B------:R-:W-:Y:S05]  /*9b80*/  BSYNC B1 ;  /* 0x0000000000017941 */ /* 0x000fea0003800000 */
.L_x_199:
        /* <DEDUP_REMOVED lines=12> */
.L_x_202:
[----:B------:R-:W-:Y:S05]  /*9c50*/  BSYNC B1 ;  /* 0x0000000000017941 */ /* 0x000fea0003800000 */
.L_x_201:
        /* <DEDUP_REMOVED lines=12> */
.L_x_204:
[----:B------:R-:W-:Y:S05]  /*9d20*/  BSYNC B1 ;  /* 0x0000000000017941 */ /* 0x000fea0003800000 */
.L_x_203:
        /* <DEDUP_REMOVED lines=12> */
.L_x_206:
[----:B------:R-:W-:Y:S05]  /*9df0*/  BSYNC B1 ;  /* 0x0000000000017941 */ /* 0x000fea0003800000 */
.L_x_205:
        /* <DEDUP_REMOVED lines=12> */
.L_x_208:
[----:B------:R-:W-:Y:S05]  /*9ec0*/  BSYNC B1 ;  /* 0x0000000000017941 */ /* 0x000fea0003800000 */
.L_x_207:
        /* <DEDUP_REMOVED lines=12> */
.L_x_210:
[----:B------:R-:W-:Y:S05]  /*9f90*/  BSYNC B1 ;  /* 0x0000000000017941 */ /* 0x000fea0003800000 */
.L_x_209:
        /* <DEDUP_REMOVED lines=12> */
.L_x_212:
[----:B------:R-:W-:Y:S05]  /*a060*/  BSYNC B1 ;  /* 0x0000000000017941 */ /* 0x000fea0003800000 */
.L_x_211:
        /* <DEDUP_REMOVED lines=12> */
.L_x_214:
[----:B------:R-:W-:Y:S05]  /*a130*/  BSYNC B1 ;  /* 0x0000000000017941 */ /* 0x000fea0003800000 */
.L_x_213:
        /* <DEDUP_REMOVED lines=12> */
.L_x_216:
[----:B------:R-:W-:Y:S05]  /*a200*/  BSYNC B1 ;  /* 0x0000000000017941 */ /* 0x000fea0003800000 */
.L_x_215:
        /* <DEDUP_REMOVED lines=12> */
.L_x_218:
[----:B------:R-:W-:Y:S05]  /*a2d0*/  BSYNC B1 ;  /* 0x0000000000017941 */ /* 0x000fea0003800000 */
.L_x_217:
        /* <DEDUP_REMOVED lines=12> */
.L_x_220:
[----:B------:R-:W-:Y:S05]  /*a3a0*/  BSYNC B1 ;  /* 0x0000000000017941 */ /* 0x000fea0003800000 */
.L_x_219:
        /* <DEDUP_REMOVED lines=12> */
.L_x_222:
[----:B------:R-:W-:Y:S05]  /*a470*/  BSYNC B1 ;  /* 0x0000000000017941 */ /* 0x000fea0003800000 */
.L_x_221:
        /* <DEDUP_REMOVED lines=12> */
.L_x_224:
[----:B------:R-:W-:Y:S05]  /*a540*/  BSYNC B1 ;  /* 0x0000000000017941 */ /* 0x000fea0003800000 */
.L_x_223:
        /* <DEDUP_REMOVED lines=12> */
.L_x_226:
[----:B------:R-:W-:Y:S05]  /*a610*/  BSYNC B1 ;  /* 0x0000000000017941 */ /* 0x000fea0003800000 */
.L_x_225:
        /* <DEDUP_REMOVED lines=12> */
.L_x_228:
[----:B------:R-:W-:Y:S05]  /*a6e0*/  BSYNC B1 ;  /* 0x0000000000017941 */ /* 0x000fea0003800000 */
.L_x_227:
        /* <DEDUP_REMOVED lines=12> */
.L_x_230:
[----:B------:R-:W-:Y:S05]  /*a7b0*/  BSYNC B1 ;  /* 0x0000000000017941 */ /* 0x000fea0003800000 */
.L_x_229:
        /* <DEDUP_REMOVED lines=12> */
.L_x_232:
[----:B------:R-:W-:Y:S05]  /*a880*/  BSYNC B1 ;  /* 0x0000000000017941 */ /* 0x000fea0003800000 */
.L_x_231:
[----:B-----5:R-:W-:Y:S01]  /*a890*/  LOP3.LUT R2, R2, 0xff, RZ, 0xc0, !PT ;  /* 0x000000ff02027812 */ /* 0x020fe200078ec0ff */
[----:B------:R-:W-:Y:S01]  /*a8a0*/  BSSY B1, `(.L_x_233) ;  /* 0x000000b000017945 */ /* 0x000fe20003800000 */
[----:B------:R-:W-:Y:S02]  /*a8b0*/  ISETP.LT.OR P4, PT, R34, 0xc1, !P1 ;  /* 0x000000c12200780c */ /* 0x000fe40004f81670 */
[----:B------:R-:W-:-:S05]  /*a8c0*/  F2FP.F16.E4M3.UNPACK_B R2, R2 ;  /* 0x00000002ff02723e */ /* 0x000fca00020006ff */
[----:B------:R-:W-:-:S05]  /*a8d0*/  HADD2.F32 R2, -RZ, R2.H0_H0 ;  /* 0x20000002ff027230 */ /* 0x000fca0000004100 */
[----:B0-----:R-:W-:-:S04]  /*a8e0*/  FMUL R3, R2, UR26 ;  /* 0x0000001a02037c20 */ /* 0x001fc80008400000 */
[----:B------:R-:W-:Y:S01]  /*a8f0*/  FFMA R3, R0, UR25, R3 ;  /* 0x0000001900037c23 */ /* 0x000fe20008000003 */
[----:B------:R-:W-:-:S04]  /*a900*/  PRMT R0, RZ, 0x7610, R0 ;  /* 0x00007610ff007816 */ /* 0x000fc80000000000 */
[----:B------:R-:W-:-:S05]  /*a910*/  F2FP.SATFINITE.E4M3.F32.PACK_AB_MERGE_C R3, RZ, R3, RZ ;  /* 0x00000003ff03723e */ /* 0x000fca00048070ff */
[----:B------:R0:W-:Y:S01]  /*a920*/  @!P3 STG.E.U8 desc[UR22][R24.64+0xc1], R3 ;  /* 0x0000c1031800b986 */ /* 0x0001e2000c101116 */
[----:B------:R-:W-:Y:S05]  /*a930*/  @P4 BRA `(.L_x_234) ;  /* 0x0000000000044947 */ /* 0x000fea0003800000 */
[----:B------:R0:W5:Y:S02]  /*a940*/  LDG.E.U8 R0, desc[UR22][R30.64+0xc0] ;  /* 0x0000c0161e007981 */ /* 0x000164000c1e1100 */
.L_x_234:
[----:B------:R-:W-:Y:S05]  /*a950*/  BSYNC B1 ;  /* 0x0000000000017941 */ /* 0x000fea0003800000 */
.L_x_233:
[----:B------:R-:W2:Y:S01]  /*a960*/  LDL.LU R2, [R1] ;  /* 0x0000000001027983 */ /* 0x000ea20000300800 */
[----:B-----5:R-:W-:Y:S01]  /*a970*/  LOP3.LUT R0, R0, 0xff, RZ, 0xc0, !PT ;  /* 0x000000ff00007812 */ /* 0x020fe200078ec0ff */
[----:B------:R-:W-:Y:S01]  /*a980*/  BSSY B1, `(.L_x_235) ;  /* 0x000000b000017945 */ /* 0x000fe20003800000 */
[----:B------:R-:W-:Y:S02]  /*a990*/  ISETP.LT.OR P3, PT, R34, 0xc2, !P1 ;  /* 0x000000c22200780c */ /* 0x000fe40004f61670 */
[----:B------:R-:W-:-:S05]  /*a9a0*/  F2FP.F16.E4M3.UNPACK_B R0, R0 ;  /* 0x00000000ff00723e */ /* 0x000fca00020006ff */
[----:B------:R-:W-:-:S05]  /*a9b0*/  HADD2.F32 R0, -RZ, R0.H0_H0 ;  /* 0x20000000ff007230 */ /* 0x000fca0000004100 */
[----:B------:R-:W-:-:S04]  /*a9c0*/  FMUL R0, R0, UR26 ;  /* 0x0000001a00007c20 */ /* 0x000fc80008400000 */
[----:B--2---:R-:W-:-:S05]  /*a9d0*/  FFMA R0, R2, UR25, R0 ;  /* 0x0000001902007c23 */ /* 0x004fca0008000000 */
[----:B0-----:R-:W-:Y:S02]  /*a9e0*/  F2FP.SATFINITE.E4M3.F32.PACK_AB_MERGE_C R3, RZ, R0, RZ ;  /* 0x00000000ff03723e */ /* 0x001fe400048070ff */
[----:B------:R-:W-:-:S03]  /*a9f0*/  PRMT R0, RZ, 0x7610, R0 ;  /* 0x00007610ff007816 */ /* 0x000fc60000000000 */
[----:B------:R0:W-:Y:S01]  /*aa00*/  @!P4 STG.E.U8 desc[UR22][R26.64+0xc0], R3 ;  /* 0x0000c0031a00c986 */ /* 0x0001e2000c101116 */
[----:B------:R-:W-:Y:S05]  /*aa10*/  @P3 BRA `(.L_x_236) ;  /* 0x0000000000043947 */ /* 0x000fea0003800000 */
[----:B------:R2:W5:Y:S02]  /*aa20*/  LDG.E.U8 R0, desc[UR22][R30.64+0xc1] ;  /* 0x0000c1161e007981 */ /* 0x000564000c1e1100 */
.L_x_236:
[----:B------:R-:W-:Y:S05]  /*aa30*/  BSYNC B1 ;  /* 0x0000000000017941 */ /* 0x000fea0003800000 */
.L_x_235:
[----:B------:R-:W3:Y:S01]  /*aa40*/  LDL.LU R2, [R1+0x4] ;  /* 0x0000040001027983 */ /* 0x000ee20000300800 */
[----:B-----5:R-:W-:Y:S01]  /*aa50*/  LOP3.LUT R0, R0, 0xff, RZ, 0xc0, !PT ;  /* 0x000000ff00007812 */ /* 0x020fe200078ec0ff */
[----:B------:R-:W-:Y:S01]  /*aa60*/  BSSY B1, `(.L_x_237) ;  /* 0x000000b000017945 */ /* 0x000fe20003800000 */
[----:B------:R-:W-:Y:S02]  /*aa70*/  ISETP.LT.OR P4, PT, R34, 0xc9, !P0 ;  /* 0x000000c92200780c */ /* 0x000fe40004781670 */
[----:B------:R-:W-:-:S05]  /*aa80*/  F2FP.F16.E4M3.UNPACK_B R0, R0 ;  /* 0x00000000ff00723e */ /* 0x000fca00020006ff */
[----:B------:R-:W-:-:S05]  /*aa90*/  HADD2.F32 R0, -RZ, R0.H0_H0 ;  /* 0x20000000ff007230 */ /* 0x000fca0000004100 */
[----:B------:R-:W-:-:S04]  /*aaa0*/  FMUL R0, R0, UR26 ;  /* 0x0000001a00007c20 */ /* 0x000fc80008400000 */
[----:B---3--:R-:W-:-:S05]  /*aab0*/  FFMA R0, R2, UR25, R0 ;  /* 0x0000001902007c23 */ /* 0x008fca0008000000 */
[----:B0-----:R-:W-:Y:S02]  /*aac0*/  F2FP.SATFINITE.E4M3.F32.PACK_AB_MERGE_C R3, RZ, R0, RZ ;  /* 0x00000000ff03723e */ /* 0x001fe400048070ff */
[----:B------:R-:W-:-:S03]  /*aad0*/  PRMT R0, RZ, 0x7610, R0 ;  /* 0x00007610ff007816 */ /* 0x000fc60000000000 */
[----:B------:R0:W-:Y:S01]  /*aae0*/  @!P3 STG.E.U8 desc[UR22][R26.64+0xc1], R3 ;  /* 0x0000c1031a00b986 */ /* 0x0001e2000c101116 */
[----:B------:R-:W-:Y:S05]  /*aaf0*/  @P4 BRA `(.L_x_238) ;  /* 0x0000000000044947 */ /* 0x000fea0003800000 */
[----:B------:R3:W5:Y:S02]  /*ab00*/  LDG.E.U8 R0, desc[UR22][R28.64+0xc8] ;  /* 0x0000c8161c007981 */ /* 0x000764000c1e1100 */
.L_x_238:
[----:B------:R-:W-:Y:S05]  /*ab10*/  BSYNC B1 ;  /* 0x0000000000017941 */ /* 0x000fea0003800000 */
.L_x_237:
[----:B------:R-:W2:Y:S01]  /*ab20*/  LDL.LU R2, [R1+0x8] ;  /* 0x0000080001027983 */ /* 0x000ea20000300800 */
        /* <DEDUP_REMOVED lines=12> */
.L_x_240:
[----:B------:R-:W-:Y:S05]  /*abf0*/  BSYNC B1 ;  /* 0x0000000000017941 */ /* 0x000fea0003800000 */
.L_x_239:
        /* <DEDUP_REMOVED lines=13> */
.L_x_242:
[----:B------:R-:W-:Y:S05]  /*acd0*/  BSYNC B1 ;  /* 0x0000000000017941 */ /* 0x000fea0003800000 */
.L_x_241:
        /* <DEDUP_REMOVED lines=13> */
.L_x_244:
[----:B------:R-:W-:Y:S05]  /*adb0*/  BSYNC B1 ;  /* 0x0000000000017941 */ /* 0x000fea0003800000 */
.L_x_243:
        /* <DEDUP_REMOVED lines=13> */
.L_x_246:
[----:B------:R-:W-:Y:S05]  /*ae90*/  BSYNC B1 ;  /* 0x0000000000017941 */ /* 0x000fea0003800000 */
.L_x_245:
        /* <DEDUP_REMOVED lines=13> */
.L_x_248:
[----:B------:R-:W-:Y:S05]  /*af70*/  BSYNC B1 ;  /* 0x0000000000017941 */ /* 0x000fea0003800000 */
.L_x_247:
        /* <DEDUP_REMOVED lines=13> */
.L_x_250:
[----:B------:R-:W-:Y:S05]  /*b050*/  BSYNC B1 ;  /* 0x0000000000017941 */ /* 0x000fea0003800000 */
.L_x_249:
        /* <DEDUP_REMOVED lines=13> */
.L_x_252:
[----:B------:R-:W-:Y:S05]  /*b130*/  BSYNC B1 ;  /* 0x0000000000017941 */ /* 0x000fea0003800000 */
.L_x_251:
        /* <DEDUP_REMOVED lines=13> */
.L_x_254:
[----:B------:R-:W-:Y:S05]  /*b210*/  BSYNC B1 ;  /* 0x0000000000017941 */ /* 0x000fea0003800000 */
.L_x_253:
        /* <DEDUP_REMOVED lines=13> */
.L_x_256:
[----:B------:R-:W-:Y:S05]  /*b2f0*/  BSYNC B1 ;  /* 0x0000000000017941 */ /* 0x000fea0003800000 */
.L_x_255:
        /* <DEDUP_REMOVED lines=13> */
.L_x_258:
[----:B------:R-:W-:Y:S05]  /*b3d0*/  BSYNC B1 ;  /* 0x0000000000017941 */ /* 0x000fea0003800000 */
.L_x_257:
        /* <DEDUP_REMOVED lines=13> */
.L_x_260:
[----:B------:R-:W-:Y:S05]  /*b4b0*/  BSYNC B1 ;  /* 0x0000000000017941 */ /* 0x000fea0003800000 */
.L_x_259:
        /* <DEDUP_REMOVED lines=13> */
.L_x_262:
[----:B------:R-:W-:Y:S05]  /*b590*/  BSYNC B1 ;  /* 0x0000000000017941 */ /* 0x000fea0003800000 */
.L_x_261:
        /* <DEDUP_REMOVED lines=13> */
.L_x_264:
[----:B------:R-:W-:Y:S05]  /*b670*/  BSYNC B1 ;  /* 0x0000000000017941 */ /* 0x000fea0003800000 */
.L_x_263:
        /* <DEDUP_REMOVED lines=13> */
.L_x_266:
[----:B------:R-:W-:Y:S05]  /*b750*/  BSYNC B1 ;  /* 0x0000000000017941 */ /* 0x000fea0003800000 */
.L_x_265:
        /* <DEDUP_REMOVED lines=13> */
.L_x_268:
[----:B------:R-:W-:Y:S05]  /*b830*/  BSYNC B1 ;  /* 0x0000000000017941 */ /* 0x000fea0003800000 */
.L_x_267:
        /* <DEDUP_REMOVED lines=13> */
.L_x_270:
[----:B------:R-:W-:Y:S05]  /*b910*/  BSYNC B1 ;  /* 0x0000000000017941 */ /* 0x000fea0003800000 */
.L_x_269:
        /* <DEDUP_REMOVED lines=13> */
.L_x_272:
[----:B------:R-:W-:Y:S05]  /*b9f0*/  BSYNC B1 ;  /* 0x0000000000017941 */ /* 0x000fea0003800000 */
.L_x_271:
        /* <DEDUP_REMOVED lines=13> */
.L_x_274:
[----:B------:R-:W-:Y:S05]  /*bad0*/  BSYNC B1 ;  /* 0x0000000000017941 */ /* 0x000fea0003800000 */
.L_x_273:
        /* <DEDUP_REMOVED lines=13> */
.L_x_276:
[----:B------:R-:W-:Y:S05]  /*bbb0*/  BSYNC B1 ;  /* 0x0000000000017941 */ /* 0x000fea0003800000 */
.L_x_275:
        /* <DEDUP_REMOVED lines=13> */
.L_x_278:
[----:B------:R-:W-:Y:S05]  /*bc90*/  BSYNC B1 ;  /* 0x0000000000017941 */ /* 0x000fea0003800000 */
.L_x_277:
        /* <DEDUP_REMOVED lines=13> */
.L_x_280:
[----:B------:R-:W-:Y:S05]  /*bd70*/  BSYNC B1 ;  /* 0x0000000000017941 */ /* 0x000fea0003800000 */
.L_x_279:
        /* <DEDUP_REMOVED lines=13> */
.L_x_282:
[----:B------:R-:W-:Y:S05]  /*be50*/  BSYNC B1 ;  /* 0x0000000000017941 */ /* 0x000fea0003800000 */
.L_x_281:
        /* <DEDUP_REMOVED lines=13> */
.L_x_284:
[----:B------:R-:W-:Y:S05]  /*bf30*/  BSYNC B1 ;  /* 0x0000000000017941 */ /* 0x000fea0003800000 */
.L_x_283:
        /* <DEDUP_REMOVED lines=13> */
.L_x_286:
[----:B------:R-:W-:Y:S05]  /*c010*/  BSYNC B1 ;  /* 0x0000000000017941 */ /* 0x000fea0003800000 */
.L_x_285:
        /* <DEDUP_REMOVED lines=13> */
.L_x_288:
[----:B------:R-:W-:Y:S05]  /*c0f0*/  BSYNC B1 ;  /* 0x0000000000017941 */ /* 0x000fea0003800000 */
.L_x_287:
        /* <DEDUP_REMOVED lines=13> */
.L_x_290:
[----:B------:R-:W-:Y:S05]  /*c1d0*/  BSYNC B1 ;  /* 0x0000000000017941 */ /* 0x000fea0003800000 */
.L_x_289:
        /* <DEDUP_REMOVED lines=13> */
.L_x_292:
[----:B------:R-:W-:Y:S05]  /*c2b0*/  BSYNC B1 ;  /* 0x0000000000017941 */ /* 0x000fea0003800000 */
.L_x_291:
[----:B------:R-:W-:Y:S05]  /*c2c0*/  @P1 BRA `(.L_x_293) ;  /* 0x0000002000a41947 */ /* 0x000fea0003800000 */
[----:B------:R-:W2:Y:S01]  /*c2d0*/  LDL.LU R2, [R1+0x74] ;  /* 0x0000740001027983 */ /* 0x000ea20000300800 */
[----:B-----5:R-:W-:-:S04]  /*c2e0*/  LOP3.LUT R0, R0, 0xff, RZ, 0xc0, !PT ;  /* 0x000000ff00007812 */ /* 0x020fc800078ec0ff */
[----:B------:R-:W-:-:S05]  /*c2f0*/  F2FP.F16.E4M3.UNPACK_B R0, R0 ;  /* 0x00000000ff00723e */ /* 0x000fca00020006ff */
[----:B------:R-:W-:-:S05]  /*c300*/  HADD2.F32 R0, -RZ, R0.H0_H0 ;  /* 0x20000000ff007230 */ /* 0x000fca0000004100 */
[----:B------:R-:W-:-:S04]  /*c310*/  FMUL R0, R0, UR26 ;  /* 0x0000001a00007c20 */ /* 0x000fc80008400000 */
[----:B--2---:R-:W-:-:S05]  /*c320*/  FFMA R0, R2, UR25, R0 ;  /* 0x0000001902007c23 */ /* 0x004fca0008000000 */
[----:B0-----:R-:W-:-:S05]  /*c330*/  F2FP.SATFINITE.E4M3.F32.PACK_AB_MERGE_C R3, RZ, R0, RZ ;  /* 0x00000000ff03723e */ /* 0x001fca00048070ff */
[----:B------:R0:W-:Y:S01]  /*c340*/  STG.E.U8 desc[UR22][R26.64+0xf9], R3 ;  /* 0x0000f9031a007986 */ /* 0x0001e2000c101116 */
[----:B------:R-:W-:Y:S05]  /*c350*/  BRA `(.L_x_293) ;  /* 0x0000002000807947 */ /* 0x000fea0003800000 */
.L_x_36:
[C---:B------:R-:W-:Y:S01]  /*c360*/  ISETP.GE.AND P1, PT, R39.reuse, 0x1, PT ;  /* 0x000000012700780c */ /* 0x040fe20003f26270 */
[----:B------:R-:W-:Y:S01]  /*c370*/  FMUL R226, R226, UR25 ;  /* 0x00000019e2e27c20 */ /* 0x000fe20008400000 */
[----:B------:R-:W2:Y:S01]  /*c380*/  LDL.LU R227, [R1+0x10] ;  /* 0x0000100001e37983 */ /* 0x000ea20000300800 */
[----:B------:R-:W-:Y:S01]  /*c390*/  ISETP.GE.AND P0, PT, R39, 0x9, PT ;  /* 0x000000092700780c */ /* 0x000fe20003f06270 */
[----:B------:R-:W-:Y:S01]  /*c3a0*/  FMUL R225, R225, UR25 ;  /* 0x00000019e1e17c20 */ /* 0x000fe20008400000 */
[C---:B------:R-:W-:Y:S02]  /*c3b0*/  ISETP.LT.OR P4, PT, R34.reuse, 0x1, !P1 ;  /* 0x000000012200780c */ /* 0x040fe40004f81670 */
[C---:B------:R-:W-:Y:S02]  /*c3c0*/  ISETP.LT.OR P5, PT, R34.reuse, 0x2, !P1 ;  /* 0x000000022200780c */ /* 0x040fe40004fa1670 */
[----:B------:R-:W-:Y:S02]  /*c3d0*/  F2FP.SATFINITE.E4M3.F32.PACK_AB_MERGE_C R29, RZ, R226, RZ ;  /* 0x000000e2ff1d723e */ /* 0x000fe400048070ff */
[----:B------:R-:W-:Y:S01]  /*c3e0*/  ISETP.LT.OR P3, PT, R34, 0x1, !P0 ;  /* 0x000000012200780c */ /* 0x000fe20004761670 */
[----:B------:R-:W-:Y:S01]  /*c3f0*/  FMUL R224, R224, UR25 ;  /* 0x00000019e0e07c20 */ /* 0x000fe20008400000 */
[----:B------:R-:W-:Y:S01]  /*c400*/  ISETP.LT.OR P6, PT, R34, 0xa, !P1 ;  /* 0x0000000a2200780c */ /* 0x000fe20004fc1670 */
[----:B------:R-:W-:Y:S01]  /*c410*/  FMUL R223, R223, UR25 ;  /* 0x00000019dfdf7c20 */ /* 0x000fe20008400000 */
[----:B------:R-:W-:Y:S01]  /*c420*/  F2FP.SATFINITE.E4M3.F32.PACK_AB_MERGE_C R225, RZ, R225, RZ ;  /* 0x000000e1ffe1723e */ /* 0x000fe200048070ff */
[----:B------:R-:W-:Y:S01]  /*c430*/  FMUL R221, R221, UR25 ;  /* 0x00000019dddd7c20 */ /* 0x000fe20008400000 */
[----:B------:R-:W-:Y:S01]  /*c440*/  FMUL R222, R222, UR25 ;  /* 0x00000019dede7c20 */ /* 0x000fe20008400000 */
[----:B------:R0:W-:Y:S01]  /*c450*/  @!P4 STG.E.U8 desc[UR22][R24.64], R29 ;  /* 0x0000001d1800c986 */ /* 0x0001e2000c101116 */
[----:B------:R-:W-:-:S02]  /*c460*/  ISETP.LT.OR P4, PT, R34, 0x2, !P0 ;  /* 0x000000022200780c */ /* 0x000fc40004781670 */
[----:B------:R-:W-:Y:S01]  /*c470*/  F2FP.SATFINITE.E4M3.F32.PACK_AB_MERGE_C R31, RZ, R224, RZ ;  /* 0x000000e0ff1f723e */ /* 0x000fe200048070ff */
[----:B------:R3:W-:Y:S01]  /*c480*/  @!P5 STG.E.U8 desc[UR22][R24.64+0x1], R225 ;  /* 0x000001e11800d986 */ /* 0x0007e2000c101116 */
[----:B------:R-:W-:Y:S02]  /*c490*/  ISETP.LT.OR P5, PT, R34, 0x9, !P1 ;  /* 0x000000092200780c */ /* 0x000fe40004fa1670 */
[----:B------:R-:W-:Y:S01]  /*c4a0*/  F2FP.SATFINITE.E4M3.F32.PACK_AB_MERGE_C R223, RZ, R223, RZ ;  /* 0x000000dfffdf723e */ /* 0x000fe200048070ff */
[----:B------:R-:W-:Y:S01]  /*c4b0*/  FMUL R220, R220, UR25 ;  /* 0x00000019dcdc7c20 */ /* 0x000fe20008400000 */
[----:B------:R-:W-:Y:S01]  /*c4c0*/  F2FP.SATFINITE.E4M3.F32.PACK_AB_MERGE_C R221, RZ, R221, RZ ;  /* 0x000000ddffdd723e */ /* 0x000fe200048070ff */
[----:B------:R-:W-:Y:S01]  /*c4d0*/  @!P3 STG.E.U8 desc[UR22][R26.64], R31 ;  /* 0x0000001f1a00b986 */ /* 0x000fe2000c101116 */
[----:B------:R-:W-:-:S03]  /*c4e0*/  ISETP.LT.OR P3, PT, R34, 0x9, !P0 ;  /* 0x000000092200780c */ /* 0x000fc60004761670 */
[----:B------:R-:W-:Y:S01]  /*c4f0*/  @!P4 STG.E.U8 desc[UR22][R26.64+0x1], R223 ;  /* 0x000001df1a00c986 */ /* 0x000fe2000c101116 */
[----:B------:R-:W-:-:S03]  /*c500*/  ISETP.LT.OR P4, PT, R34, 0xa, !P0 ;  /* 0x0000000a2200780c */ /* 0x000fc60004781670 */
[----:B------:R-:W-:Y:S01]  /*c510*/  @!P6 STG.E.U8 desc[UR22][R24.64+0x9], R221 ;  /* 0x000009dd1800e986 */ /* 0x000fe2000c101116 */
[C---:B------:R-:W-:Y:S01]  /*c520*/  ISETP.LT.OR P6, PT, R34.reuse, 0x12, !P1 ;  /* 0x000000122200780c */ /* 0x040fe20004fc1670 */
[----:B------:R-:W-:Y:S01]  /*c530*/  FMUL R219, R219, UR25 ;  /* 0x00000019dbdb7c20 */ /* 0x000fe20008400000 */
[----:B0-----:R-:W-:Y:S01]  /*c540*/  F2FP.SATFINITE.E4M3.F32.PACK_AB_MERGE_C R29, RZ, R222, RZ ;  /* 0x000000deff1d723e */ /* 0x001fe200048070ff */
[----:B------:R-:W-:Y:S01]  /*c550*/  FMUL R217, R217, UR25 ;  /* 0x00000019d9d97c20 */ /* 0x000fe20008400000 */
[----:B------:R-:W4:Y:S01]  /*c560*/  LDL.LU R226, [R1+0xc] ;  /* 0x00000c0001e27983 */ /* 0x000f220000300800 */
[----:B------:R-:W-:Y:S02]  /*c570*/  F2FP.SATFINITE.E4M3.F32.PACK_AB_MERGE_C R33, RZ, R220, RZ ;  /* 0x000000dcff21723e */ /* 0x000fe400048070ff */
[----:B------:R-:W-:Y:S01]  /*c580*/  F2FP.SATFINITE.E4M3.F32.PACK_AB_MERGE_C R219, RZ, R219, RZ ;  /* 0x000000dbffdb723e */ /* 0x000fe200048070ff */
[----:B------:R0:W-:Y:S01]  /*c590*/  @!P5 STG.E.U8 desc[UR22][R24.64+0x8], R29 ;  /* 0x0000081d1800d986 */ /* 0x0001e2000c101116 */
[----:B------:R-:W-:-:S02]  /*c5a0*/  ISETP.LT.OR P5, PT, R34, 0x11, !P1 ;  /* 0x000000112200780c */ /* 0x000fc40004fa1670 */
[----:B------:R-:W-:Y:S01]  /*c5b0*/  F2FP.SATFINITE.E4M3.F32.PACK_AB_MERGE_C R217, RZ, R217, RZ ;  /* 0x000000d9ffd9723e */ /* 0x000fe200048070ff */
[----:B---3--:R-:W3:Y:S01]  /*c5c0*/  LDL.LU R225, [R1+0x8] ;  /* 0x0000080001e17983 */ /* 0x008ee20000300800 */
[----:B------:R-:W-:-:S03]  /*c5d0*/  FMUL R218, R218, UR25 ;  /* 0x00000019dada7c20 */ /* 0x000fc60008400000 */
[----:B------:R-:W4:Y:S04]  /*c5e0*/  LDL.LU R224, [R1+0x4] ;  /* 0x0000040001e07983 */ /* 0x000f280000300800 */
[----:B------:R-:W3:Y:S01]  /*c5f0*/  LDL.LU R222, [R1] ;  /* 0x0000000001de7983 */ /* 0x000ee20000300800 */
[----:B0-----:R-:W-:Y:S01]  /*c600*/  F2FP.SATFINITE.E4M3.F32.PACK_AB_MERGE_C R29, RZ, R218, RZ ;  /* 0x000000daff1d723e */ /* 0x001fe200048070ff */
[----:B------:R-:W-:Y:S01]  /*c610*/  FMUL R216, R216, UR25 ;  /* 0x00000019d8d87c20 */ /* 0x000fe20008400000 */
[----:B------:R-:W-:Y:S01]  /*c620*/  FMUL R215, R215, UR25 ;  /* 0x00000019d7d77c20 */ /* 0x000fe20008400000 */
[----:B------:R0:W-:Y:S01]  /*c630*/  @!P3 STG.E.U8 desc[UR22][R26.64+0x8], R33 ;  /* 0x000008211a00b986 */ /* 0x0001e2000c101116 */
[C---:B------:R-:W-:Y:S01]  /*c640*/  ISETP.LT.OR P3, PT, R34.reuse, 0x11, !P0 ;  /* 0x000000112200780c */ /* 0x040fe20004761670 */
[----:B------:R-:W-:Y:S01]  /*c650*/  FMUL R213, R213, UR25 ;  /* 0x00000019d5d57c20 */ /* 0x000fe20008400000 */
[----:B------:R-:W-:Y:S01]  /*c660*/  F2FP.SATFINITE.E4M3.F32.PACK_AB_MERGE_C R31, RZ, R216, RZ ;  /* 0x000000d8ff1f723e */ /* 0x000fe200048070ff */
[----:B------:R-:W-:Y:S01]  /*c670*/  @!P4 STG.E.U8 desc[UR22][R26.64+0x9], R219 ;  /* 0x000009db1a00c986 */ /* 0x000fe2000c101116 */
[----:B------:R-:W-:Y:S01]  /*c680*/  ISETP.LT.OR P4, PT, R34, 0x12, !P0 ;  /* 0x000000122200780c */ /* 0x000fe20004781670 */
[----:B------:R-:W-:Y:S01]  /*c690*/  FMUL R214, R214, UR25 ;  /* 0x00000019d6d67c20 */ /* 0x000fe20008400000 */
[----:B------:R-:W-:Y:S01]  /*c6a0*/  F2FP.SATFINITE.E4M3.F32.PACK_AB_MERGE_C R215, RZ, R215, RZ ;  /* 0x000000d7ffd7723e */ /* 0x000fe200048070ff */
[----:B------:R-:W-:Y:S01]  /*c6b0*/  @!P6 STG.E.U8 desc[UR22][R24.64+0x11], R217 ;  /* 0x000011d91800e986 */ /* 0x000fe2000c101116 */
[----:B------:R-:W-:Y:S01]  /*c6c0*/  ISETP.LT.OR P6, PT, R34, 0x1a, !P1 ;  /* 0x0000001a2200780c */ /* 0x000fe20004fc1670 */
[----:B------:R-:W-:Y:S01]  /*c6d0*/  FMUL R212, R212, UR25 ;  /* 0x00000019d4d47c20 */ /* 0x000fe20008400000 */
[----:B------:R-:W-:Y:S01]  /*c6e0*/  F2FP.SATFINITE.E4M3.F32.PACK_AB_MERGE_C R213, RZ, R213, RZ ;  /* 0x000000d5ffd5723e */ /* 0x000fe200048070ff */
[----:B------:R1:W-:Y:S01]  /*c6f0*/  @!P5 STG.E.U8 desc[UR22][R24.64+0x10], R29 ;  /* 0x0000101d1800d986 */ /* 0x0003e2000c101116 */
[C---:B------:R-:W-:Y:S01]  /*c700*/  ISETP.LT.OR P5, PT, R34.reuse, 0x19, !P1 ;  /* 0x000000192200780c */ /* 0x040fe20004fa1670 */
[----:B------:R-:W-:Y:S01]  /*c710*/  FMUL R211, R211, UR25 ;  /* 0x00000019d3d37c20 */ /* 0x000fe20008400000 */
[----:B------:R-:W-:Y:S01]  /*c720*/  FMUL R209, R209, UR25 ;  /* 0x00000019d1d17c20 */ /* 0x000fe20008400000 */
[----:B------:R1:W-:Y:S01]  /*c730*/  @!P3 STG.E.U8 desc[UR22][R26.64+0x10], R31 ;  /* 0x0000101f1a00b986 */ /* 0x0003e2000c101116 */
[----:B------:R-:W-:Y:S01]  /*c740*/  ISETP.LT.OR P3, PT, R34, 0x19, !P0 ;  /* 0x000000192200780c */ /* 0x000fe20004761670 */
[----:B------:R-:W-:Y:S01]  /*c750*/  FMUL R210, R210, UR25 ;  /* 0x00000019d2d27c20 */ /* 0x000fe20008400000 */
[----:B0-----:R-:W-:Y:S01]  /*c760*/  F2FP.SATFINITE.E4M3.F32.PACK_AB_MERGE_C R33, RZ, R212, RZ ;  /* 0x000000d4ff21723e */ /* 0x001fe200048070ff */
[----:B------:R-:W-:Y:S01]  /*c770*/  @!P4 STG.E.U8 desc[UR22][R26.64+0x11], R215 ;  /* 0x000011d71a00c986 */ /* 0x000fe2000c101116 */
[----:B------:R-:W-:Y:S01]  /*c780*/  ISETP.LT.OR P4, PT, R34, 0x1a, !P0 ;  /* 0x0000001a2200780c */ /* 0x000fe20004781670 */
[----:B------:R-:W-:Y:S01]  /*c790*/  FMUL R208, R208, UR25 ;  /* 0x00000019d0d07c20 */ /* 0x000fe20008400000 */
[----:B------:R-:W-:Y:S01]  /*c7a0*/  F2FP.SATFINITE.E4M3.F32.PACK_AB_MERGE_C R211, RZ, R211, RZ ;  /* 0x000000d3ffd3723e */ /* 0x000fe200048070ff */
[----:B------:R-:W-:Y:S01]  /*c7b0*/  @!P6 STG.E.U8 desc[UR22][R24.64+0x19], R213 ;  /* 0x000019d51800e986 */ /* 0x000fe2000c101116 */
[----:B------:R-:W-:Y:S01]  /*c7c0*/  ISETP.LT.OR P6, PT, R34, 0x22, !P1 ;  /* 0x000000222200780c */ /* 0x000fe20004fc1670 */
[----:B------:R-:W-:Y:S01]  /*c7d0*/  FMUL R207, R207, UR25 ;  /* 0x00000019cfcf7c20 */ /* 0x000fe20008400000 */
[----:B-1----:R-:W-:Y:S01]  /*c7e0*/  F2FP.SATFINITE.E4M3.F32.PACK_AB_MERGE_C R29, RZ, R214, RZ ;  /* 0x000000d6ff1d723e */ /* 0x002fe200048070ff */
[----:B------:R-:W-:Y:S01]  /*c7f0*/  FMUL R205, R205, UR25 ;  /* 0x00000019cdcd7c20 */ /* 0x000fe20008400000 */
[----:B------:R-:W-:Y:S01]  /*c800*/  F2FP.SATFINITE.E4M3.F32.PACK_AB_MERGE_C R209, RZ, R209, RZ ;  /* 0x000000d1ffd1723e */ /* 0x000fe200048070ff */
[----:B------:R-:W-:Y:S01]  /*c810*/  FMUL R206, R206, UR25 ;  /* 0x00000019cece7c20 */ /* 0x000fe20008400000 */
[----:B------:R-:W-:Y:S01]  /*c820*/  F2FP.SATFINITE.E4M3.F32.PACK_AB_MERGE_C R31, RZ, R208, RZ ;  /* 0x000000d0ff1f723e */ /* 0x000fe200048070ff */
[----:B------:R0:W-:Y:S01]  /*c830*/  @!P5 STG.E.U8 desc[UR22][R24.64+0x18], R29 ;  /* 0x0000181d1800d986 */ /* 0x0001e2000c101116 */
[----:B------:R-:W-:Y:S01]  /*c840*/  ISETP.LT.OR P5, PT, R34, 0x21, !P1 ;  /* 0x000000212200780c */ /* 0x000fe20004fa1670 */
[----:B------:R-:W-:Y:S01]  /*c850*/  FMUL R204, R204, UR25 ;  /* 0x00000019cccc7c20 */ /* 0x000fe20008400000 */
[----:B------:R-:W-:Y:S01]  /*c860*/  F2FP.SATFINITE.E4M3.F32.PACK_AB_MERGE_C R207, RZ, R207, RZ ;  /* 0x000000cfffcf723e */ /* 0x000fe200048070ff */
[----:B------:R1:W-:Y:S01]  /*c870*/  @!P3 STG.E.U8 desc[UR22][R26.64+0x18], R33 ;  /* 0x000018211a00b986 */ /* 0x0003e2000c101116 */
[C---:B------:R-:W-:Y:S01]  /*c880*/  ISETP.LT.OR P3, PT, R34.reuse, 0x21, !P0 ;  /* 0x000000212200780c */ /* 0x040fe20004761670 */
[----:B------:R-:W-:Y:S01]  /*c890*/  FMUL R203, R203, UR25 ;  /* 0x00000019cbcb7c20 */ /* 0x000fe20008400000 */
[----:B------:R-:W-:Y:S01]  /*c8a0*/  F2FP.SATFINITE.E4M3.F32.PACK_AB_MERGE_C R205, RZ, R205, RZ ;  /* 0x000000cdffcd723e */ /* 0x000fe200048070ff */
[----:B------:R-:W-:Y:S01]  /*c8b0*/  @!P4 STG.E.U8 desc[UR22][R26.64+0x19], R211 ;  /* 0x000019d31a00c986 */ /* 0x000fe2000c101116 */
[C---:B------:R-:W-:Y:S01]  /*c8c0*/  ISETP.LT.OR P4, PT, R34.reuse, 0x22, !P0 ;  /* 0x000000222200780c */ /* 0x040fe20004781670 */
[----:B------:R-:W-:Y:S01]  /*c8d0*/  FMUL R201, R201, UR25 ;  /* 0x00000019c9c97c20 */ /* 0x000fe20008400000 */
[----:B------:R-:W-:Y:S01]  /*c8e0*/  F2FP.SATFINITE.E4M3.F32.PACK_AB_MERGE_C R203, RZ, R203, RZ ;  /* 0x000000cbffcb723e */ /* 0x000fe200048070ff */
[----:B------:R-:W-:Y:S01]  /*c8f0*/  @!P6 STG.E.U8 desc[UR22][R24.64+0x21], R209 ;  /* 0x000021d11800e986 */ /* 0x000fe2000c101116 */
[----:B------:R-:W-:Y:S01]  /*c900*/  ISETP.LT.OR P6, PT, R34, 0x2a, !P1 ;  /* 0x0000002a2200780c */ /* 0x000fe20004fc1670 */
[----:B------:R-:W-:Y:S01]  /*c910*/  FMUL R202, R202, UR25 ;  /* 0x00000019caca7c20 */ /* 0x000fe20008400000 */
[----:B0-----:R-:W-:Y:S01]  /*c920*/  F2FP.SATFINITE.E4M3.F32.PACK_AB_MERGE_C R29, RZ, R210, RZ ;  /* 0x000000d2ff1d723e */ /* 0x001fe200048070ff */
[----:B------:R-:W-:Y:S01]  /*c930*/  FMUL R200, R200, UR25 ;  /* 0x00000019c8c87c20 */ /* 0x000fe20008400000 */
[----:B-1----:R-:W-:Y:S01]  /*c940*/  F2FP.SATFINITE.E4M3.F32.PACK_AB_MERGE_C R33, RZ, R204, RZ ;  /* 0x000000ccff21723e */ /* 0x002fe200048070ff */
[----:B------:R-:W-:Y:S01]  /*c950*/  FMUL R199, R199, UR25 ;  /* 0x00000019c7c77c20 */ /* 0x000fe20008400000 */
[----:B------:R-:W-:Y:S01]  /*c960*/  F2FP.SATFINITE.E4M3.F32.PACK_AB_MERGE_C R201, RZ, R201, RZ ;  /* 0x000000c9ffc9723e */ /* 0x000fe200048070ff */
[----:B------:R0:W-:Y:S01]  /*c970*/  @!P5 STG.E.U8 desc[UR22][R24.64+0x20], R29 ;  /* 0x0000201d1800d986 */ /* 0x0001e2000c101116 */
[C---:B------:R-:W-:Y:S01]  /*c980*/  ISETP.LT.OR P5, PT, R34.reuse, 0x29, !P1 ;  /* 0x000000292200780c */ /* 0x040fe20004fa1670 */
[----:B------:R-:W-:Y:S01]  /*c990*/  FMUL R197, R197, UR25 ;  /* 0x00000019c5c57c20 */ /* 0x000fe20008400000 */
[----:B------:R-:W-:Y:S01]  /*c9a0*/  F2FP.SATFINITE.E4M3.F32.PACK_AB_MERGE_C R199, RZ, R199, RZ ;  /* 0x000000c7ffc7723e */ /* 0x000fe200048070ff */
[----:B------:R1:W-:Y:S01]  /*c9b0*/  @!P3 STG.E.U8 desc[UR22][R26.64+0x20], R31 ;  /* 0x0000201f1a00b986 */ /* 0x0003e2000c101116 */
[----:B------:R-:W-:Y:S01]  /*c9c0*/  ISETP.LT.OR P3, PT, R34, 0x29, !P0 ;  /* 0x000000292200780c */ /* 0x000fe20004761670 */
[----:B------:R-:W-:Y:S01]  /*c9d0*/  FMUL R198, R198, UR25 ;  /* 0x00000019c6c67c20 */ /* 0x000fe20008400000 */
[----:B------:R-:W-:Y:S01]  /*c9e0*/  F2FP.SATFINITE.E4M3.F32.PACK_AB_MERGE_C R197, RZ, R197, RZ ;  /* 0x000000c5ffc5723e */ /* 0x000fe200048070ff */
[----:B------:R-:W-:Y:S01]  /*c9f0*/  @!P4 STG.E.U8 desc[UR22][R26.64+0x21], R207 ;  /* 0x000021cf1a00c986 */ /* 0x000fe2000c101116 */
[----:B------:R-:W-:Y:S01]  /*ca00*/  ISETP.LT.OR P4, PT, R34, 0x2a, !P0 ;  /* 0x0000002a2200780c */ /* 0x000fe20004781670 */
[----:B------:R-:W-:Y:S01]  /*ca10*/  FMUL R196, R196, UR25 ;  /* 0x00000019c4c47c20 */ /* 0x000fe20008400000 */
[----:B------:R-:W-:Y:S01]  /*ca20*/  FMUL R195, R195, UR25 ;  /* 0x00000019c3c37c20 */ /* 0x000fe20008400000 */
        /* <DEDUP_REMOVED lines=27> */
[----:B------:R-:W-:Y:S01]  /*cbe0*/  FMUL R186, R186, UR25 ;  /* 0x00000019baba7c20 */ /* 0x000fe20008400000 */
        /* <DEDUP_REMOVED lines=154> */
[----:B-----5:R-:W-:Y:S01]  /*d590*/  FMUL R5, R5, UR25 ;  /* 0x0000001905057c20 */ /* 0x020fe20008400000 */
[----:B0-----:R-:W-:Y:S01]  /*d5a0*/  F2FP.SATFINITE.E4M3.F32.PACK_AB_MERGE_C R29, RZ, R170, RZ ;  /* 0x000000aaff1d723e */ /* 0x001fe200048070ff */
[----:B------:R-:W-:Y:S01]  /*d5b0*/  FMUL R0, R0, UR25 ;  /* 0x0000001900007c20 */ /* 0x000fe20008400000 */
[----:B-1----:R-:W-:Y:S01]  /*d5c0*/  F2FP.SATFINITE.E4M3.F32.PACK_AB_MERGE_C R33, RZ, R164, RZ ;  /* 0x000000a4ff21723e */ /* 0x002fe200048070ff */
[----:B------:R-:W-:Y:S01]  /*d5d0*/  FMUL R6, R6, UR25 ;  /* 0x0000001906067c20 */ /* 0x000fe20008400000 */
[----:B------:R-:W-:Y:S01]  /*d5e0*/  F2FP.SATFINITE.E4M3.F32.PACK_AB_MERGE_C R7, RZ, R7, RZ ;  /* 0x00000007ff07723e */ /* 0x000fe200048070ff */
[----:B------:R0:W-:Y:S01]  /*d5f0*/  @!P5 STG.E.U8 desc[UR22][R24.64+0x70], R29 ;  /* 0x0000701d1800d986 */ /* 0x0001e2000c101116 */
[----:B------:R-:W-:Y:S01]  /*d600*/  ISETP.LT.OR P5, PT, R34, 0x79, !P1 ;  /* 0x000000792200780c */ /* 0x000fe20004fa1670 */
[----:B------:R-:W-:Y:S01]  /*d610*/  FMUL R2, R2, UR25 ;  /* 0x0000001902027c20 */ /* 0x000fe20008400000 */
[----:B------:R-:W-:Y:S01]  /*d620*/  F2FP.SATFINITE.E4M3.F32.PACK_AB_MERGE_C R5, RZ, R5, RZ ;  /* 0x00000005ff05723e */ /* 0x000fe200048070ff */
[----:B------:R1:W-:Y:S01]  /*d630*/  @!P3 STG.E.U8 desc[UR22][R26.64+0x70], R31 ;  /* 0x0000701f1a00b986 */ /* 0x0003e2000c101116 */
[----:B------:R-:W-:Y:S01]  /*d640*/  ISETP.LT.OR P3, PT, R34, 0x79, !P0 ;  /* 0x000000792200780c */ /* 0x000fe20004761670 */
[----:B------:R-:W-:Y:S01]  /*d650*/  FMUL R3, R3, UR25 ;  /* 0x0000001903037c20 */ /* 0x000fe20008400000 */
[----:B------:R-:W-:Y:S01]  /*d660*/  FMUL R4, R4, UR25 ;  /* 0x0000001904047c20 */ /* 0x000fe20008400000 */
[----:B------:R-:W-:Y:S01]  /*d670*/  @!P4 STG.E.U8 desc[UR22][R26.64+0x71], R167 ;  /* 0x000071a71a00c986 */ /* 0x000fe2000c101116 */
[----:B------:R-:W-:-:S03]  /*d680*/  ISETP.LT.OR P4, PT, R34, 0x7a, !P0 ;  /* 0x0000007a2200780c */ /* 0x000fc60004781670 */
[----:B------:R-:W-:Y:S01]  /*d690*/  @!P6 STG.E.U8 desc[UR22][R24.64+0x79], R165 ;  /* 0x000079a51800e986 */ /* 0x000fe2000c101116 */
[----:B------:R-:W-:Y:S02]  /*d6a0*/  ISETP.LT.OR P6, PT, R34, 0x82, !P1 ;  /* 0x000000822200780c */ /* 0x000fe40004fc1670 */
[----:B0-----:R-:W-:Y:S01]  /*d6b0*/  F2FP.SATFINITE.E4M3.F32.PACK_AB_MERGE_C R29, RZ, R166, RZ ;  /* 0x000000a6ff1d723e */ /* 0x001fe200048070ff */
[----:B------:R-:W4:Y:S01]  /*d6c0*/  LDL.LU R220, [R1+0x14] ;  /* 0x0000140001dc7983 */ /* 0x000f220000300800 */
[----:B-1----:R-:W-:-:S03]  /*d6d0*/  F2FP.SATFINITE.E4M3.F32.PACK_AB_MERGE_C R31, RZ, R160, RZ ;  /* 0x000000a0ff1f723e */ /* 0x002fc600048070ff */
[----:B------:R0:W-:Y:S01]  /*d6e0*/  @!P5 STG.E.U8 desc[UR22][R24.64+0x78], R29 ;  /* 0x0000781d1800d986 */ /* 0x0001e2000c101116 */
[----:B------:R-:W-:-:S03]  /*d6f0*/  ISETP.LT.OR P5, PT, R34, 0x81, !P1 ;  /* 0x000000812200780c */ /* 0x000fc60004fa1670 */
[----:B------:R1:W-:Y:S01]  /*d700*/  @!P3 STG.E.U8 desc[UR22][R26.64+0x78], R33 ;  /* 0x000078211a00b986 */ /* 0x0003e2000c101116 */
[----:B------:R-:W-:-:S03]  /*d710*/  ISETP.LT.OR P3, PT, R34, 0x81, !P0 ;  /* 0x000000812200780c */ /* 0x000fc60004761670 */
        /* <DEDUP_REMOVED lines=26> */
[----:B0-----:R-:W-:Y:S02]  /*d8c0*/  F2FP.SATFINITE.E4M3.F32.PACK_AB_MERGE_C R29, RZ, R154, RZ ;  /* 0x0000009aff1d723e */ /* 0x001fe400048070ff */
[----:B-1----:R-:W-:-:S03]  /*d8d0*/  F2FP.SATFINITE.E4M3.F32.PACK_AB_MERGE_C R33, RZ, R20, RZ ;  /* 0x00000014ff21723e */ /* 0x002fc600048070ff */
[----:B------:R0:W-:Y:S01]  /*d8e0*/  @!P5 STG.E.U8 desc[UR22][R24.64+0x90], R29 ;  /* 0x0000901d1800d986 */ /* 0x0001e2000c101116 */
[----:B------:R-:W-:-:S03]  /*d8f0*/  ISETP.LT.OR P5, PT, R34, 0x99, !P1 ;  /* 0x000000992200780c */ /* 0x000fc60004fa1670 */
[----:B------:R-:W-:Y:S01]  /*d900*/  @!P3 STG.E.U8 desc[UR22][R26.64+0x90], R31 ;  /* 0x0000901f1a00b986 */ /* 0x000fe2000c101116 */
[----:B------:R-:W-:-:S03]  /*d910*/  ISETP.LT.OR P3, PT, R34, 0x99, !P0 ;  /* 0x000000992200780c */ /* 0x000fc60004761670 */
[----:B------:R1:W-:Y:S01]  /*d920*/  @!P4 STG.E.U8 desc[UR22][R26.64+0x91], R23 ;  /* 0x000091171a00c986 */ /* 0x0003e2000c101116 */
[----:B------:R-:W-:-:S03]  /*d930*/  ISETP.LT.OR P4, PT, R34, 0x9a, !P0 ;  /* 0x0000009a2200780c */ /* 0x000fc60004781670 */
[----:B------:R2:W-:Y:S01]  /*d940*/  @!P6 STG.E.U8 desc[UR22][R24.64+0x99], R21 ;  /* 0x000099151800e986 */ /* 0x0005e2000c101116 */
[----:B------:R-:W-:Y:S02]  /*d950*/  ISETP.LT.OR P6, PT, R34, 0xa2, !P1 ;  /* 0x000000a22200780c */ /* 0x000fe40004fc1670 */
[----:B0-----:R-:W-:-:S05]  /*d960*/  F2FP.SATFINITE.E4M3.F32.PACK_AB_MERGE_C R29, RZ, R22, RZ ;  /* 0x00000016ff1d723e */ /* 0x001fca00048070ff */
[----:B------:R-:W-:Y:S01]  /*d970*/  @!P5 STG.E.U8 desc[UR22][R24.64+0x98], R29 ;  /* 0x0000981d1800d986 */ /* 0x000fe2000c101116 */
[C---:B------:R-:W-:Y:S02]  /*d980*/  ISETP.LT.OR P5, PT, R34.reuse, 0xa1, !P1 ;  /* 0x000000a12200780c */ /* 0x040fe40004fa1670 */
[----:B-1----:R-:W-:Y:S01]  /*d990*/  F2FP.SATFINITE.E4M3.F32.PACK_AB_MERGE_C R23, RZ, R18, RZ ;  /* 0x00000012ff17723e */ /* 0x002fe200048070ff */
[----:B------:R-:W-:Y:S01]  /*d9a0*/  @!P3 STG.E.U8 desc[UR22][R26.64+0x98], R33 ;  /* 0x000098211a00b986 */ /* 0x000fe2000c101116 */
[C---:B------:R-:W-:Y:S02]  /*d9b0*/  ISETP.LT.OR P3, PT, R34.reuse, 0xa1, !P0 ;  /* 0x000000a12200780c */ /* 0x040fe40004761670 */
[----:B--2---:R-:W-:Y:S01]  /*d9c0*/  F2FP.SATFINITE.E4M3.F32.PACK_AB_MERGE_C R21, RZ, R16, RZ ;  /* 0x00000010ff15723e */ /* 0x004fe200048070ff */
[----:B------:R0:W-:Y:S01]  /*d9d0*/  @!P4 STG.E.U8 desc[UR22][R26.64+0x99], R19 ;  /* 0x000099131a00c986 */ /* 0x0001e2000c101116 */
[----:B------:R-:W-:-:S03]  /*d9e0*/  ISETP.LT.OR P4, PT, R34, 0xa2, !P0 ;  /* 0x000000a22200780c */ /* 0x000fc60004781670 */
[----:B------:R1:W-:Y:S01]  /*d9f0*/  @!P6 STG.E.U8 desc[UR22][R24.64+0xa1], R17 ;  /* 0x0000a1111800e986 */ /* 0x0003e2000c101116 */
[----:B------:R-:W-:-:S03]  /*da00*/  ISETP.LT.OR P6, PT, R34, 0xaa, !P1 ;  /* 0x000000aa2200780c */ /* 0x000fc60004fc1670 */
[----:B------:R-:W-:Y:S01]  /*da10*/  @!P5 STG.E.U8 desc[UR22][R24.64+0xa0], R23 ;  /* 0x0000a0171800d986 */ /* 0x000fe2000c101116 */
[----:B------:R-:W-:-:S03]  /*da20*/  ISETP.LT.OR P5, PT, R34, 0xa9, !P1 ;  /* 0x000000a92200780c */ /* 0x000fc60004fa1670 */
[----:B------:R-:W-:Y:S01]  /*da30*/  @!P3 STG.E.U8 desc[UR22][R26.64+0xa0], R21 ;  /* 0x0000a0151a00b986 */ /* 0x000fe2000c101116 */
[C---:B------:R-:W-:Y:S02]  /*da40*/  ISETP.LT.OR P3, PT, R34.reuse, 0xa9, !P0 ;  /* 0x000000a92200780c */ /* 0x040fe40004761670 */
[----:B0-----:R-:W-:Y:S01]  /*da50*/  F2FP.SATFINITE.E4M3.F32.PACK_AB_MERGE_C R19, RZ, R14, RZ ;  /* 0x0000000eff13723e */ /* 0x001fe200048070ff */
[----:B------:R0:W-:Y:S01]  /*da60*/  @!P4 STG.E.U8 desc[UR22][R26.64+0xa1], R15 ;  /* 0x0000a10f1a00c986 */ /* 0x0001e2000c101116 */
[C---:B------:R-:W-:Y:S02]  /*da70*/  ISETP.LT.OR P4, PT, R34.reuse, 0xaa, !P0 ;  /* 0x000000aa2200780c */ /* 0x040fe40004781670 */
[----:B-1----:R-:W-:Y:S01]  /*da80*/  F2FP.SATFINITE.E4M3.F32.PACK_AB_MERGE_C R17, RZ, R12, RZ ;  /* 0x0000000cff11723e */ /* 0x002fe200048070ff */
        /* <DEDUP_REMOVED lines=15> */
[----:B0-----:R-:W-:Y:S02]  /*db80*/  F2FP.SATFINITE.E4M3.F32.PACK_AB_MERGE_C R11, RZ, R6, RZ ;  /* 0x00000006ff0b723e */ /* 0x001fe400048070ff */
[C---:B------:R-:W-:Y:S01]  /*db90*/  ISETP.LT.OR P3, PT, R34.reuse, 0xb9, !P0 ;  /* 0x000000b92200780c */ /* 0x040fe20004761670 */
[----:B------:R0:W-:Y:S01]  /*dba0*/  @!P4 STG.E.U8 desc[UR22][R26.64+0xb1], R7 ;  /* 0x0000b1071a00c986 */ /* 0x0001e2000c101116 */
[----:B-1----:R-:W-:Y:S02]  /*dbb0*/  F2FP.SATFINITE.E4M3.F32.PACK_AB_MERGE_C R9, RZ, R4, RZ ;  /* 0x00000004ff09723e */ /* 0x002fe400048070ff */
[C---:B------:R-:W-:Y:S01]  /*dbc0*/  ISETP.LT.OR P4, PT, R34.reuse, 0xba, !P0 ;  /* 0x000000ba2200780c */ /* 0x040fe20004781670 */
[----:B------:R1:W-:Y:S04]  /*dbd0*/  @!P6 STG.E.U8 desc[UR22][R24.64+0xb9], R5 ;  /* 0x0000b9051800e986 */ /* 0x0003e8000c101116 */
[----:B------:R2:W-:Y:S01]  /*dbe0*/  @!P5 STG.E.U8 desc[UR22][R24.64+0xb8], R11 ;  /* 0x0000b80b1800d986 */ /* 0x0005e2000c101116 */
[----:B------:R-:W-:Y:S01]  /*dbf0*/  FMUL R4, R227, UR25 ;  /* 0x00000019e3047c20 */ /* 0x000fe20008400000 */
[----:B------:R-:W-:-:S02]  /*dc00*/  ISETP.LT.OR P5, PT, R34, 0xc1, !P1 ;  /* 0x000000c12200780c */ /* 0x000fc40004fa1670 */
[----:B0-----:R-:W-:Y:S02]  /*dc10*/  F2FP.SATFINITE.E4M3.F32.PACK_AB_MERGE_C R7, RZ, R3, RZ ;  /* 0x00000003ff07723e */ /* 0x001fe400048070ff */
[----:B-1----:R-:W-:Y:S01]  /*dc20*/  F2FP.SATFINITE.E4M3.F32.PACK_AB_MERGE_C R5, RZ, R0, RZ ;  /* 0x00000000ff05723e */ /* 0x002fe200048070ff */
[----:B---3--:R-:W-:Y:S01]  /*dc30*/  FMUL R0, R222, UR25 ;  /* 0x00000019de007c20 */ /* 0x008fe20008400000 */
[----:B------:R-:W-:Y:S01]  /*dc40*/  ISETP.LT.OR P6, PT, R34, 0xc2, !P1 ;  /* 0x000000c22200780c */ /* 0x000fe20004fc1670 */
[----:B------:R-:W3:Y:S01]  /*dc50*/  LDL.LU R222, [R1+0x20] ;  /* 0x0000200001de7983 */ /* 0x000ee20000300800 */
[----:B--2---:R-:W-:Y:S02]  /*dc60*/  F2FP.SATFINITE.E4M3.F32.PACK_AB_MERGE_C R11, RZ, R2, RZ ;  /* 0x00000002ff0b723e */ /* 0x004fe400048070ff */
[----:B------:R-:W-:Y:S01]  /*dc70*/  F2FP.SATFINITE.E4M3.F32.PACK_AB_MERGE_C R13, RZ, R0, RZ ;  /* 0x00000000ff0d723e */ /* 0x000fe200048070ff */
[----:B----4-:R-:W-:Y:S01]  /*dc80*/  FMUL R0, R224, UR25 ;  /* 0x00000019e0007c20 */ /* 0x010fe20008400000 */
[----:B------:R-:W-:Y:S01]  /*dc90*/  FMUL R2, R225, UR25 ;  /* 0x00000019e1027c20 */ /* 0x000fe20008400000 */
[----:B------:R-:W2:Y:S04]  /*dca0*/  LDL.LU R224, [R1+0x24] ;  /* 0x0000240001e07983 */ /* 0x000ea80000300800 */
[----:B------:R-:W4:Y:S01]  /*dcb0*/  LDL.LU R225, [R1+0x28] ;  /* 0x0000280001e17983 */ /* 0x000f220000300800 */
[----:B------:R-:W-:-:S03]  /*dcc0*/  FMUL R3, R226, UR25 ;  /* 0x00000019e2037c20 */ /* 0x000fc60008400000 */
[----:B------:R-:W4:Y:S04]  /*dcd0*/  LDL.LU R226, [R1+0x2c] ;  /* 0x00002c0001e27983 */ /* 0x000f280000300800 */
[----:B------:R-:W4:Y:S04]  /*dce0*/  LDL.LU R227, [R1+0x30] ;  /* 0x0000300001e37983 */ /* 0x000f280000300800 */
[----:B------:R-:W-:Y:S01]  /*dcf0*/  @!P3 STG.E.U8 desc[UR22][R26.64+0xb8], R9 ;  /* 0x0000b8091a00b986 */ /* 0x000fe2000c101116 */
[----:B------:R-:W-:-:S03]  /*dd00*/  ISETP.LT.OR P3, PT, R34, 0xc1, !P0 ;  /* 0x000000c12200780c */ /* 0x000fc60004761670 */
[----:B------:R0:W-:Y:S01]  /*dd10*/  @!P4 STG.E.U8 desc[UR22][R26.64+0xb9], R7 ;  /* 0x0000b9071a00c986 */ /* 0x0001e2000c101116 */
[----:B------:R-:W-:-:S03]  /*dd20*/  ISETP.LT.OR P4, PT, R34, 0xc2, !P0 ;  /* 0x000000c22200780c */ /* 0x000fc60004781670 */
[----:B------:R-:W-:Y:S01]  /*dd30*/  @!P5 STG.E.U8 desc[UR22][R24.64+0xc0], R11 ;  /* 0x0000c00b1800d986 */ /* 0x000fe2000c101116 */
[----:B------:R-:W-:-:S03]  /*dd40*/  ISETP.LT.OR P5, PT, R34, 0xc9, !P1 ;  /* 0x000000c92200780c */ /* 0x000fc60004fa1670 */
[----:B------:R1:W-:Y:S01]  /*dd50*/  @!P6 STG.E.U8 desc[UR22][R24.64+0xc1], R5 ;  /* 0x0000c1051800e986 */ /* 0x0003e2000c101116 */
[----:B0-----:R-:W-:-:S03]  /*dd60*/  F2FP.SATFINITE.E4M3.F32.PACK_AB_MERGE_C R7, RZ, R0, RZ ;  /* 0x00000000ff07723e */ /* 0x001fc600048070ff */
[----:B------:R-:W-:Y:S01]  /*dd70*/  @!P3 STG.E.U8 desc[UR22][R26.64+0xc0], R13 ;  /* 0x0000c00d1a00b986 */ /* 0x000fe2000c101116 */
[C---:B------:R-:W-:Y:S02]  /*dd80*/  ISETP.LT.OR P6, PT, R34.reuse, 0xca, !P1 ;  /* 0x000000ca2200780c */ /* 0x040fe40004fc1670 */
[----:B-1----:R-:W-:Y:S01]  /*dd90*/  F2FP.SATFINITE.E4M3.F32.PACK_AB_MERGE_C R5, RZ, R2, RZ ;  /* 0x00000002ff05723e */ /* 0x002fe200048070ff */
[----:B------:R0:W-:Y:S01]  /*dda0*/  @!P4 STG.E.U8 desc[UR22][R26.64+0xc1], R7 ;  /* 0x0000c1071a00c986 */ /* 0x0001e2000c101116 */
[C---:B------:R-:W-:Y:S02]  /*ddb0*/  ISETP.LT.OR P3, PT, R34.reuse, 0xc9, !P0 ;  /* 0x000000c92200780c */ /* 0x040fe40004761670 */
[C---:B------:R-:W-:Y:S01]  /*ddc0*/  ISETP.LT.OR P4, PT, R34.reuse, 0xca, !P0 ;  /* 0x000000ca2200780c */ /* 0x040fe20004781670 */
[----:B------:R1:W-:Y:S01]  /*ddd0*/  @!P5 STG.E.U8 desc[UR22][R24.64+0xc8], R5 ;  /* 0x0000c8051800d986 */ /* 0x0003e2000c101116 */
[----:B------:R-:W-:Y:S02]  /*dde0*/  ISETP.LT.OR P5, PT, R34, 0xd1, !P1 ;  /* 0x000000d12200780c */ /* 0x000fe40004fa1670 */
[----:B------:R-:W-:-:S02]  /*ddf0*/  F2FP.SATFINITE.E4M3.F32.PACK_AB_MERGE_C R9, RZ, R3, RZ ;  /* 0x00000003ff09723e */ /* 0x000fc400048070ff */
[----:B------:R-:W-:-:S03]  /*de00*/  F2FP.SATFINITE.E4M3.F32.PACK_AB_MERGE_C R11, RZ, R4, RZ ;  /* 0x00000004ff0b723e */ /* 0x000fc600048070ff */
[----:B------:R1:W-:Y:S04]  /*de10*/  @!P6 STG.E.U8 desc[UR22][R24.64+0xc9], R9 ;  /* 0x0000c9091800e986 */ /* 0x0003e8000c101116 */
[----:B------:R-:W-:Y:S01]  /*de20*/  @!P3 STG.E.U8 desc[UR22][R26.64+0xc8], R11 ;  /* 0x0000c80b1a00b986 */ /* 0x000fe2000c101116 */
[----:B------:R-:W-:-:S03]  /*de30*/  FMUL R0, R220, UR25 ;  /* 0x00000019dc007c20 */ /* 0x000fc60008400000 */
[----:B------:R-:W4:Y:S02]  /*de40*/  LDL.LU R220, [R1+0x34] ;  /* 0x0000340001dc7983 */ /* 0x000f240000300800 */
[----:B0-----:R-:W-:Y:S01]  /*de50*/  F2FP.SATFINITE.E4M3.F32.PACK_AB_MERGE_C R7, RZ, R0, RZ ;  /* 0x00000000ff07723e */ /* 0x001fe200048070ff */
[----:B------:R-:W-:Y:S02]  /*de60*/  FMUL R2, R221, UR25 ;  /* 0x00000019dd027c20 */ /* 0x000fe40008400000 */
[----:B------:R-:W4:Y:S03]  /*de70*/  LDL.LU R221, [R1+0x38] ;  /* 0x0000380001dd7983 */ /* 0x000f260000300800 */
[----:B-1----:R-:W-:Y:S01]  /*de80*/  F2FP.SATFINITE.E4M3.F32.PACK_AB_MERGE_C R5, RZ, R2, RZ ;  /* 0x00000002ff05723e */ /* 0x002fe200048070ff */
[----:B------:R-:W-:Y:S04]  /*de90*/  @!P4 STG.E.U8 desc[UR22][R26.64+0xc9], R7 ;  /* 0x0000c9071a00c986 */ /* 0x000fe8000c101116 */
[----:B------:R0:W-:Y:S01]  /*dea0*/  @!P5 STG.E.U8 desc[UR22][R24.64+0xd0], R5 ;  /* 0x0000d0051800d986 */ /* 0x0001e2000c101116 */
[----:B------:R-:W-:-:S03]  /*deb0*/  FMUL R3, R223, UR25 ;  /* 0x00000019df037c20 */ /* 0x000fc60008400000 */
[----:B------:R-:W4:Y:S02]  /*dec0*/  LDL.LU R223, [R1+0x3c] ;  /* 0x00003c0001df7983 */ /* 0x000f240000300800 */
[----:B------:R-:W-:Y:S01]  /*ded0*/  F2FP.SATFINITE.E4M3.F32.PACK_AB_MERGE_C R9, RZ, R3, RZ ;  /* 0x00000003ff09723e */ /* 0x000fe200048070ff */
[----:B---3--:R-:W-:Y:S02]  /*dee0*/  FMUL R0, R222, UR25 ;  /* 0x00000019de007c20 */ /* 0x008fe40008400000 */
[----:B------:R-:W3:Y:S03]  /*def0*/  LDL.LU R222, [R1+0x40] ;  /* 0x0000400001de7983 */ /* 0x000ee60000300800 */
[----:B------:R-:W-:Y:S01]  /*df00*/  F2FP.SATFINITE.E4M3.F32.PACK_AB_MERGE_C R13, RZ, R0, RZ ;  /* 0x00000000ff0d723e */ /* 0x000fe200048070ff */
[----:B--2---:R-:W-:Y:S02]  /*df10*/  FMUL R2, R224, UR25 ;  /* 0x00000019e0027c20 */ /* 0x004fe40008400000 */
[----:B------:R-:W2:Y:S01]  /*df20*/  LDL.LU R224, [R1+0x44] ;  /* 0x0000440001e07983 */ /* 0x000ea20000300800 */
[----:B----4-:R-:W-:-:S03]  /*df30*/  FMUL R0, R225, UR25 ;  /* 0x00000019e1007c20 */ /* 0x010fc60008400000 */
[----:B------:R-:W4:Y:S01]  /*df40*/  LDL.LU R225, [R1+0x48] ;  /* 0x0000480001e17983 */ /* 0x000f220000300800 */
[----:B------:R-:W-:Y:S01]  /*df50*/  FMUL R3, R226, UR25 ;  /* 0x00000019e2037c20 */ /* 0x000fe20008400000 */
[----:B0-----:R-:W-:Y:S02]  /*df60*/  F2FP.SATFINITE.E4M3.F32.PACK_AB_MERGE_C R5, RZ, R0, RZ ;  /* 0x00000000ff05723e */ /* 0x001fe400048070ff */
[----:B------:R-:W4:Y:S01]  /*df70*/  LDL.LU R226, [R1+0x4c] ;  /* 0x00004c0001e27983 */ /* 0x000f220000300800 */
[----:B------:R-:W-:-:S03]  /*df80*/  FMUL R0, R227, UR25 ;  /* 0x00000019e3007c20 */ /* 0x000fc60008400000 */
[----:B------:R-:W4:Y:S01]  /*df90*/  LDL.LU R227, [R1+0x50] ;  /* 0x0000500001e37983 */ /* 0x000f220000300800 */
[C---:B------:R-:W-:Y:S02]  /*dfa0*/  ISETP.LT.OR P6, PT, R34.reuse, 0xd2, !P1 ;  /* 0x000000d22200780c */ /* 0x040fe40004fc1670 */
[C---:B------:R-:W-:Y:S01]  /*dfb0*/  ISETP.LT.OR P4, PT, R34.reuse, 0xd2, !P0 ;  /* 0x000000d22200780c */ /* 0x040fe20004781670 */
[----:B------:R-:W4:Y:S01]  /*dfc0*/  LDL.LU R218, [R1+0x54] ;  /* 0x0000540001da7983 */ /* 0x000f220000300800 */
[C---:B------:R-:W-:Y:S02]  /*dfd0*/  ISETP.LT.OR P3, PT, R34.reuse, 0xd1, !P0 ;  /* 0x000000d12200780c */ /* 0x040fe40004761670 */
[----:B------:R-:W-:Y:S02]  /*dfe0*/  ISETP.LT.OR P5, PT, R34, 0xd9, !P1 ;  /* 0x000000d92200780c */ /* 0x000fe40004fa1670 */
[----:B------:R-:W-:Y:S02]  /*dff0*/  F2FP.SATFINITE.E4M3.F32.PACK_AB_MERGE_C R7, RZ, R2, RZ ;  /* 0x00000002ff07723e */ /* 0x000fe400048070ff */
[----:B------:R-:W-:-:S03]  /*e000*/  F2FP.SATFINITE.E4M3.F32.PACK_AB_MERGE_C R11, RZ, R0, RZ ;  /* 0x00000000ff0b723e */ /* 0x000fc600048070ff */
[----:B------:R0:W-:Y:S01]  /*e010*/  @!P6 STG.E.U8 desc[UR22][R24.64+0xd1], R9 ;  /* 0x0000d1091800e986 */ /* 0x0001e2000c101116 */
[----:B------:R-:W-:-:S03]  /*e020*/  ISETP.LT.OR P6, PT, R34, 0xda, !P1 ;  /* 0x000000da2200780c */ /* 0x000fc60004fc1670 */
[----:B------:R-:W-:Y:S01]  /*e030*/  @!P4 STG.E.U8 desc[UR22][R26.64+0xd1], R7 ;  /* 0x0000d1071a00c986 */ /* 0x000fe2000c101116 */
[----:B------:R-:W-:-:S03]  /*e040*/  ISETP.LT.OR P4, PT, R34, 0xda, !P0 ;  /* 0x000000da2200780c */ /* 0x000fc60004781670 */
[----:B------:R-:W-:Y:S01]  /*e050*/  @!P3 STG.E.U8 desc[UR22][R26.64+0xd0], R13 ;  /* 0x0000d00d1a00b986 */ /* 0x000fe2000c101116 */
[----:B0-----:R-:W-:-:S03]  /*e060*/  F2FP.SATFINITE.E4M3.F32.PACK_AB_MERGE_C R9, RZ, R3, RZ ;  /* 0x00000003ff09723e */ /* 0x001fc600048070ff */
[----:B------:R0:W-:Y:S04]  /*e070*/  @!P5 STG.E.U8 desc[UR22][R24.64+0xd8], R5 ;  /* 0x0000d8051800d986 */ /* 0x0001e8000c101116 */
[----:B------:R1:W-:Y:S01]  /*e080*/  @!P6 STG.E.U8 desc[UR22][R24.64+0xd9], R9 ;  /* 0x0000d9091800e986 */ /* 0x0003e2000c101116 */
[----:B------:R-:W-:-:S03]  /*e090*/  FMUL R0, R220, UR25 ;  /* 0x00000019dc007c20 */ /* 0x000fc60008400000 */
[----:B------:R-:W4:Y:S02]  /*e0a0*/  LDL.LU R220, [R1+0x58] ;  /* 0x0000580001dc7983 */ /* 0x000f240000300800 */
[----:B0-----:R-:W-:Y:S01]  /*e0b0*/  F2FP.SATFINITE.E4M3.F32.PACK_AB_MERGE_C R5, RZ, R0, RZ ;  /* 0x00000000ff05723e */ /* 0x001fe200048070ff */
[----:B------:R-:W-:Y:S02]  /*e0c0*/  FMUL R2, R221, UR25 ;  /* 0x00000019dd027c20 */ /* 0x000fe40008400000 */
[----:B------:R-:W4:Y:S03]  /*e0d0*/  LDL.LU R221, [R1+0x5c] ;  /* 0x00005c0001dd7983 */ /* 0x000f260000300800 */
[----:B------:R-:W-:Y:S01]  /*e0e0*/  F2FP.SATFINITE.E4M3.F32.PACK_AB_MERGE_C R7, RZ, R2, RZ ;  /* 0x00000002ff07723e */ /* 0x000fe200048070ff */
[----:B------:R0:W-:Y:S01]  /*e0f0*/  @!P4 STG.E.U8 desc[UR22][R26.64+0xd9], R5 ;  /* 0x0000d9051a00c986 */ /* 0x0001e2000c101116 */
[----:B------:R-:W-:-:S03]  /*e100*/  FMUL R3, R223, UR25 ;  /* 0x00000019df037c20 */ /* 0x000fc60008400000 */
[----:B------:R-:W4:Y:S02]  /*e110*/  LDL.LU R223, [R1+0x60] ;  /* 0x0000600001df7983 */ /* 0x000f240000300800 */
[----:B-1----:R-:W-:Y:S01]  /*e120*/  F2FP.SATFINITE.E4M3.F32.PACK_AB_MERGE_C R9, RZ, R3, RZ ;  /* 0x00000003ff09723e */ /* 0x002fe200048070ff */
[----:B---3--:R-:W-:Y:S02]  /*e130*/  FMUL R4, R222, UR25 ;  /* 0x00000019de047c20 */ /* 0x008fe40008400000 */
[----:B------:R-:W3:Y:S01]  /*e140*/  LDL.LU R222, [R1+0x64] ;  /* 0x0000640001de7983 */ /* 0x000ee20000300800 */
[----:B--2---:R-:W-:-:S03]  /*e150*/  FMUL R0, R224, UR25 ;  /* 0x00000019e0007c20 */ /* 0x004fc60008400000 */
[----:B------:R-:W2:Y:S01]  /*e160*/  LDL.LU R224, [R1+0x68] ;  /* 0x0000680001e07983 */ /* 0x000ea20000300800 */
[----:B----4-:R-:W-:Y:S01]  /*e170*/  FMUL R2, R225, UR25 ;  /* 0x00000019e1027c20 */ /* 0x010fe20008400000 */
[----:B0-----:R-:W-:Y:S02]  /*e180*/  F2FP.SATFINITE.E4M3.F32.PACK_AB_MERGE_C R5, RZ, R0, RZ ;  /* 0x00000000ff05723e */ /* 0x001fe400048070ff */
[----:B------:R-:W4:Y:S01]  /*e190*/  LDL.LU R225, [R1+0x6c] ;  /* 0x00006c0001e17983 */ /* 0x000f220000300800 */
[----:B------:R-:W-:-:S03]  /*e1a0*/  FMUL R3, R226, UR25 ;  /* 0x00000019e2037c20 */ /* 0x000fc60008400000 */
[----:B------:R-:W4:Y:S01]  /*e1b0*/  LDL.LU R226, [R1+0x70] ;  /* 0x0000700001e27983 */ /* 0x000f220000300800 */
[----:B------:R-:W-:-:S03]  /*e1c0*/  FMUL R0, R227, UR25 ;  /* 0x00000019e3007c20 */ /* 0x000fc60008400000 */
[----:B------:R-:W4:Y:S01]  /*e1d0*/  LDL.LU R227, [R1+0x74] ;  /* 0x0000740001e37983 */ /* 0x000f220000300800 */
[C---:B------:R-:W-:Y:S02]  /*e1e0*/  ISETP.LT.OR P3, PT, R34.reuse, 0xd9, !P0 ;  /* 0x000000d92200780c */ /* 0x040fe40004761670 */
[C---:B------:R-:W-:Y:S02]  /*e1f0*/  ISETP.LT.OR P5, PT, R34.reuse, 0xe1, !P1 ;  /* 0x000000e12200780c */ /* 0x040fe40004fa1670 */
[C---:B------:R-:W-:Y:S02]  /*e200*/  ISETP.LT.OR P6, PT, R34.reuse, 0xe2, !P1 ;  /* 0x000000e22200780c */ /* 0x040fe40004fc1670 */
[----:B------:R-:W-:-:S07]  /*e210*/  ISETP.LT.OR P4, PT, R34, 0xe2, !P0 ;  /* 0x000000e22200780c */ /* 0x000fce0004781670 */
[----:B------:R-:W-:Y:S01]  /*e220*/  @!P3 STG.E.U8 desc[UR22][R26.64+0xd8], R11 ;  /* 0x0000d80b1a00b986 */ /* 0x000fe2000c101116 */
[----:B------:R-:W-:-:S03]  /*e230*/  ISETP.LT.OR P3, PT, R34, 0xe1, !P0 ;  /* 0x000000e12200780c */ /* 0x000fc60004761670 */
[----:B------:R0:W-:Y:S01]  /*e240*/  @!P5 STG.E.U8 desc[UR22][R24.64+0xe0], R7 ;  /* 0x0000e0071800d986 */ /* 0x0001e2000c101116 */
[----:B------:R-:W-:-:S03]  /*e250*/  ISETP.LT.OR P5, PT, R34, 0xe9, !P1 ;  /* 0x000000e92200780c */ /* 0x000fc60004fa1670 */
[----:B------:R1:W-:Y:S01]  /*e260*/  @!P6 STG.E.U8 desc[UR22][R24.64+0xe1], R9 ;  /* 0x0000e1091800e986 */ /* 0x0003e2000c101116 */
[----:B------:R-:W-:Y:S02]  /*e270*/  ISETP.LT.OR P6, PT, R34, 0xea, !P1 ;  /* 0x000000ea2200780c */ /* 0x000fe40004fc1670 */
[----:B------:R-:W-:Y:S01]  /*e280*/  F2FP.SATFINITE.E4M3.F32.PACK_AB_MERGE_C R13, RZ, R4, RZ ;  /* 0x00000004ff0d723e */ /* 0x000fe200048070ff */
[----:B------:R1:W-:Y:S01]  /*e290*/  @!P4 STG.E.U8 desc[UR22][R26.64+0xe1], R5 ;  /* 0x0000e1051a00c986 */ /* 0x0003e2000c101116 */
[----:B0-----:R-:W-:-:S03]  /*e2a0*/  F2FP.SATFINITE.E4M3.F32.PACK_AB_MERGE_C R7, RZ, R2, RZ ;  /* 0x00000002ff07723e */ /* 0x001fc600048070ff */
[----:B------:R-:W-:Y:S01]  /*e2b0*/  @!P3 STG.E.U8 desc[UR22][R26.64+0xe0], R13 ;  /* 0x0000e00d1a00b986 */ /* 0x000fe2000c101116 */
[----:B-1----:R-:W-:-:S03]  /*e2c0*/  F2FP.SATFINITE.E4M3.F32.PACK_AB_MERGE_C R9, RZ, R3, RZ ;  /* 0x00000003ff09723e */ /* 0x002fc600048070ff */
[----:B------:R0:W-:Y:S01]  /*e2d0*/  @!P5 STG.E.U8 desc[UR22][R24.64+0xe8], R7 ;  /* 0x0000e8071800d986 */ /* 0x0001e2000c101116 */
[C---:B------:R-:W-:Y:S02]  /*e2e0*/  ISETP.LT.OR P3, PT, R34.reuse, 0xe9, !P0 ;  /* 0x000000e92200780c */ /* 0x040fe40004761670 */
[C---:B------:R-:W-:Y:S01]  /*e2f0*/  ISETP.LT.OR P4, PT, R34.reuse, 0xea, !P0 ;  /* 0x000000ea2200780c */ /* 0x040fe20004781670 */
[----:B------:R1:W-:Y:S01]  /*e300*/  @!P6 STG.E.U8 desc[UR22][R24.64+0xe9], R9 ;  /* 0x0000e9091800e986 */ /* 0x0003e2000c101116 */
[----:B------:R-:W-:Y:S01]  /*e310*/  ISETP.LT.OR P5, PT, R34, 0xf1, !P1 ;  /* 0x000000f12200780c */ /* 0x000fe20004fa1670 */
[----:B------:R-:W-:Y:S01]  /*e320*/  FMUL R2, R218, UR25 ;  /* 0x00000019da027c20 */ /* 0x000fe20008400000 */
[----:B------:R-:W-:Y:S02]  /*e330*/  ISETP.LT.OR P6, PT, R34, 0xf2, !P1 ;  /* 0x000000f22200780c */ /* 0x000fe40004fc1670 */
[----:B------:R-:W-:Y:S02]  /*e340*/  F2FP.SATFINITE.E4M3.F32.PACK_AB_MERGE_C R11, RZ, R0, RZ ;  /* 0x00000000ff0b723e */ /* 0x000fe400048070ff */
[----:B------:R-:W-:-:S03]  /*e350*/  F2FP.SATFINITE.E4M3.F32.PACK_AB_MERGE_C R5, RZ, R2, RZ ;  /* 0x00000002ff05723e */ /* 0x000fc600048070ff */
[----:B------:R-:W-:Y:S01]  /*e360*/  @!P3 STG.E.U8 desc[UR22][R26.64+0xe8], R11 ;  /* 0x0000e80b1a00b986 */ /* 0x000fe2000c101116 */
[----:B------:R-:W-:-:S03]  /*e370*/  ISETP.LT.OR P3, PT, R34, 0xf1, !P0 ;  /* 0x000000f12200780c */ /* 0x000fc60004761670 */
[----:B------:R-:W-:Y:S01]  /*e380*/  @!P4 STG.E.U8 desc[UR22][R26.64+0xe9], R5 ;  /* 0x0000e9051a00c986 */ /* 0x000fe2000c101116 */
[C---:B------:R-:W-:Y:S02]  /*e390*/  ISETP.LT.OR P4, PT, R34.reuse, 0xf9, !P1 ;  /* 0x000000f92200780c */ /* 0x040fe40004f81670 */
[----:B------:R-:W-:Y:S01]  /*e3a0*/  ISETP.LT.OR P1, PT, R34, 0xfa, !P1 ;  /* 0x000000fa2200780c */ /* 0x000fe20004f21670 */
[----:B------:R-:W-:-:S05]  /*e3b0*/  FMUL R0, R220, UR25 ;  /* 0x00000019dc007c20 */ /* 0x000fca0008400000 */
[----:B0-----:R-:W-:-:S05]  /*e3c0*/  F2FP.SATFINITE.E4M3.F32.PACK_AB_MERGE_C R7, RZ, R0, RZ ;  /* 0x00000000ff07723e */ /* 0x001fca00048070ff */
[----:B------:R0:W-:Y:S01]  /*e3d0*/  @!P5 STG.E.U8 desc[UR22][R24.64+0xf0], R7 ;  /* 0x0000f0071800d986 */ /* 0x0001e2000c101116 */
[----:B------:R-:W-:-:S05]  /*e3e0*/  FMUL R3, R221, UR25 ;  /* 0x00000019dd037c20 */ /* 0x000fca0008400000 */
[----:B-1----:R-:W-:Y:S02]  /*e3f0*/  F2FP.SATFINITE.E4M3.F32.PACK_AB_MERGE_C R9, RZ, R3, RZ ;  /* 0x00000003ff09723e */ /* 0x002fe400048070ff */
[----:B------:R-:W-:-:S03]  /*e400*/  ISETP.LT.OR P5, PT, R34, 0xf2, !P0 ;  /* 0x000000f22200780c */ /* 0x000fc600047a1670 */
[----:B------:R1:W-:Y:S01]  /*e410*/  @!P6 STG.E.U8 desc[UR22][R24.64+0xf1], R9 ;  /* 0x0000f1091800e986 */ /* 0x0003e2000c101116 */
[C---:B------:R-:W-:Y:S02]  /*e420*/  ISETP.LT.OR P6, PT, R34.reuse, 0xf9, !P0 ;  /* 0x000000f92200780c */ /* 0x040fe400047c1670 */
[----:B------:R-:W-:Y:S01]  /*e430*/  ISETP.LT.OR P0, PT, R34, 0xfa, !P0 ;  /* 0x000000fa2200780c */ /* 0x000fe20004701670 */
[----:B------:R-:W-:-:S05]  /*e440*/  FMUL R0, R223, UR25 ;  /* 0x00000019df007c20 */ /* 0x000fca0008400000 */
[----:B------:R-:W-:-:S05]  /*e450*/  F2FP.SATFINITE.E4M3.F32.PACK_AB_MERGE_C R13, RZ, R0, RZ ;  /* 0x00000000ff0d723e */ /* 0x000fca00048070ff */
[----:B------:R0:W-:Y:S01]  /*e460*/  @!P3 STG.E.U8 desc[UR22][R26.64+0xf0], R13 ;  /* 0x0000f00d1a00b986 */ /* 0x0001e2000c101116 */
[----:B---3--:R-:W-:Y:S01]  /*e470*/  FMUL R0, R222, UR25 ;  /* 0x00000019de007c20 */ /* 0x008fe20008400000 */
[----:B--2---:R-:W-:Y:S01]  /*e480*/  FMUL R2, R224, UR25 ;  /* 0x00000019e0027c20 */ /* 0x004fe20008400000 */
[----:B----4-:R-:W-:-:S03]  /*e490*/  FMUL R3, R225, UR25 ;  /* 0x00000019e1037c20 */ /* 0x010fc60008400000 */
[----:B0-----:R-:W-:Y:S01]  /*e4a0*/  F2FP.SATFINITE.E4M3.F32.PACK_AB_MERGE_C R7, RZ, R0, RZ ;  /* 0x00000000ff07723e */ /* 0x001fe200048070ff */
[----:B------:R-:W-:Y:S01]  /*e4b0*/  FMUL R4, R226, UR25 ;  /* 0x00000019e2047c20 */ /* 0x000fe20008400000 */
[----:B------:R-:W-:Y:S01]  /*e4c0*/  FMUL R5, R227, UR25 ;  /* 0x00000019e3057c20 */ /* 0x000fe20008400000 */
[----:B-1----:R-:W-:Y:S02]  /*e4d0*/  F2FP.SATFINITE.E4M3.F32.PACK_AB_MERGE_C R9, RZ, R2, RZ ;  /* 0x00000002ff09723e */ /* 0x002fe400048070ff */
[----:B------:R-:W-:Y:S02]  /*e4e0*/  F2FP.SATFINITE.E4M3.F32.PACK_AB_MERGE_C R3, RZ, R3, RZ ;  /* 0x00000003ff03723e */ /* 0x000fe400048070ff */
[----:B------:R-:W-:Y:S02]  /*e4f0*/  F2FP.SATFINITE.E4M3.F32.PACK_AB_MERGE_C R11, RZ, R4, RZ ;  /* 0x00000004ff0b723e */ /* 0x000fe400048070ff */
[----:B------:R-:W-:Y:S01]  /*e500*/  F2FP.SATFINITE.E4M3.F32.PACK_AB_MERGE_C R5, RZ, R5, RZ ;  /* 0x00000005ff05723e */ /* 0x000fe200048070ff */
[----:B------:R0:W-:Y:S04]  /*e510*/  @!P5 STG.E.U8 desc[UR22][R26.64+0xf1], R7 ;  /* 0x0000f1071a00d986 */ /* 0x0001e8000c101116 */
[----:B------:R0:W-:Y:S04]  /*e520*/  @!P4 STG.E.U8 desc[UR22][R24.64+0xf8], R9 ;  /* 0x0000f8091800c986 */ /* 0x0001e8000c101116 */
[----:B------:R0:W-:Y:S04]  /*e530*/  @!P1 STG.E.U8 desc[UR22][R24.64+0xf9], R3 ;  /* 0x0000f90318009986 */ /* 0x0001e8000c101116 */
[----:B------:R0:W-:Y:S04]  /*e540*/  @!P6 STG.E.U8 desc[UR22][R26.64+0xf8], R11 ;  /* 0x0000f80b1a00e986 */ /* 0x0001e8000c101116 */
[----:B------:R0:W-:Y:S02]  /*e550*/  @!P0 STG.E.U8 desc[UR22][R26.64+0xf9], R5 ;  /* 0x0000f9051a008986 */ /* 0x0001e4000c101116 */
.L_x_293:
[----:B------:R-:W-:Y:S05]  /*e560*/  BSYNC B0 ;  /* 0x0000000000007941 */ /* 0x000fea0003800000 */
.L_x_35:
[----:B------:R-:W2:Y:S01]  /*e570*/  LDL.LU R22, [R1+0x7c] ;  /* 0x00007c0001167983 */ /* 0x000ea20000300800 */
[----:B0-----:R-:W-:Y:S01]  /*e580*/  IMAD.U32 R3, RZ, RZ, UR18 ;  /* 0x00000012ff037e24 */ /* 0x001fe2000f8e00ff */
[----:B------:R-:W-:Y:S02]  /*e590*/  ULDC.64 UR6, c[0x0][0x650] ;  /* 0x0001940000067ab9 */ /* 0x000fe40000000a00 */
[----:B------:R-:W3:Y:S01]  /*e5a0*/  LDL.LU R19, [R1+0x80] ;  /* 0x0000800001137983 */ /* 0x000ee20000300800 */
[----:B-----5:R-:W-:Y:S01]  /*e5b0*/  IMAD.U32 R0, RZ, RZ, UR20 ;  /* 0x00000014ff007e24 */ /* 0x020fe2000f8e00ff */
[----:B------:R0:W-:Y:S01]  /*e5c0*/  SYNCS.ARRIVE.TRANS64.A1T0 RZ, [R3+UR29], RZ ;  /* 0x000000ff03ff79a7 */ /* 0x0001e2000810001d */
[----:B------:R-:W-:Y:S02]  /*e5d0*/  IMAD.U32 R2, RZ, RZ, UR20 ;  /* 0x00000014ff027e24 */ /* 0x000fe4000f8e00ff */
[----:B------:R-:W-:Y:S02]  /*e5e0*/  IMAD.MOV.U32 R4, RZ, RZ, -0x1 ;  /* 0xffffffffff047424 */ /* 0x000fe400078e00ff */
[----:B0-----:R-:W-:Y:S01]  /*e5f0*/  IMAD.U32 R3, RZ, RZ, UR15 ;  /* 0x0000000fff037e24 */ /* 0x001fe2000f8e00ff */
[----:B---3--:R-:W-:-:S02]  /*e600*/  LEA R19, P0, R0, R19, 0x1 ;  /* 0x0000001300137211 */ /* 0x008fc400078008ff */
[----:B------:R-:W-:Y:S02]  /*e610*/  PRMT R0, RZ, 0x7610, R0 ;  /* 0x00007610ff007816 */ /* 0x000fe40000000000 */
[----:B--2---:R-:W-:Y:S01]  /*e620*/  LEA.HI.X R22, R2, R22, R3, 0x1, P0 ;  /* 0x0000001602167211 */ /* 0x004fe200000f0c03 */
[----:B------:R-:W-:Y:S01]  /*e630*/  IMAD.MOV.U32 R2, RZ, RZ, -0x1 ;  /* 0xffffffffff027424 */ /* 0x000fe200078e00ff */
[----:B------:R0:W-:Y:S01]  /*e640*/  STL [R1+0x80], R19 ;  /* 0x0000801301007387 */ /* 0x0001e20000100800 */
[----:B------:R-:W-:Y:S01]  /*e650*/  IMAD.MOV.U32 R3, RZ, RZ, -0x1 ;  /* 0xffffffffff037424 */ /* 0x000fe200078e00ff */
[----:B------:R-:W-:Y:S02]  /*e660*/  ISETP.GE.U32.AND P0, PT, R19, UR6, PT ;  /* 0x0000000613007c0c */ /* 0x000fe4000bf06070 */
[----:B------:R0:W-:Y:S02]  /*e670*/  STL [R1+0x7c], R22 ;  /* 0x00007c1601007387 */ /* 0x0001e40000100800 */
[----:B------:R-:W-:-:S02]  /*e680*/  ISETP.GE.U32.AND.EX P0, PT, R22, UR7, PT, P0 ;  /* 0x0000000716007c0c */ /* 0x000fc4000bf06100 */
[----:B------:R0:W-:Y:S04]  /*e690*/  STL [R1+0x84], R4 ;  /* 0x0000840401007387 */ /* 0x0001e80000100800 */
[----:B------:R0:W-:Y:S04]  /*e6a0*/  STL [R1+0x78], R2 ;  /* 0x0000780201007387 */ /* 0x0001e80000100800 */
[----:B------:R0:W-:Y:S03]  /*e6b0*/  STL [R1+0x88], R3 ;  /* 0x0000880301007387 */ /* 0x0001e60000100800 */
[----:B------:R-:W-:Y:S05]  /*e6c0*/  @P0 BRA `(.L_x_294) ;  /* 0x0000000400740947 */ /* 0x000fea0003800000 */
[----:B------:R-:W2:Y:S01]  /*e6d0*/  S2R R14, SR_CTAID.X ;  /* 0x00000000000e7919 */ /* 0x000ea20000002500 */
[----:B------:R-:W3:Y:S01]  /*e6e0*/  LDC.64 R8, c[0x0][0x628] ;  /* 0x00018a00ff087b82 */ /* 0x000ee20000000a00 */
[----:B------:R-:W-:Y:S01]  /*e6f0*/  ULDC UR6, c[0x0][0x150] ;  /* 0x0000540000067ab9 */ /* 0x000fe20000000800 */
[----:B------:R-:W-:Y:S01]  /*e700*/  IMAD.MOV.U32 R6, RZ, RZ, R19 ;  /* 0x000000ffff067224 */ /* 0x000fe200078e0013 */
[----:B------:R-:W0:Y:S01]  /*e710*/  S2R R16, SR_CTAID.Y ;  /* 0x0000000000107919 */ /* 0x000e220000002600 */
[----:B------:R-:W-:-:S04]  /*e720*/  IMAD.MOV.U32 R7, RZ, RZ, R22 ;  /* 0x000000ffff077224 */ /* 0x000fc800078e0016 */
[----:B------:R-:W0:Y:S08]  /*e730*/  LDC R17, c[0x0][0x144] ;  /* 0x00005100ff117b82 */ /* 0x000e300000000800 */
[----:B------:R-:W0:Y:S08]  /*e740*/  LDC R10, c[0x0][0x630] ;  /* 0x00018c00ff0a7b82 */ /* 0x000e300000000800 */
[----:B------:R-:W0:Y:S01]  /*e750*/  LDC.64 R12, c[0x0][0x620] ;  /* 0x00018800ff0c7b82 */ /* 0x000e220000000a00 */
[----:B---3--:R-:W-:-:S04]  /*e760*/  ISETP.NE.U32.AND P0, PT, R8, RZ, PT ;  /* 0x000000ff0800720c */ /* 0x008fc80003f05070 */
[----:B------:R-:W-:Y:S02]  /*e770*/  ISETP.NE.AND.EX P0, PT, R9, RZ, PT, P0 ;  /* 0x000000ff0900720c */ /* 0x000fe40003f05300 */
[----:B--2---:R-:W-:-:S05]  /*e780*/  I2FP.F32.U32 R0, R14 ;  /* 0x0000000e00007245 */ /* 0x004fca0000201000 */
[----:B------:R-:W-:-:S04]  /*e790*/  FMUL R0, R0, UR6 ;  /* 0x0000000600007c20 */ /* 0x000fc80008400000 */
[----:B------:R2:W3:Y:S02]  /*e7a0*/  F2I.U32.TRUNC.NTZ R15, R0 ;  /* 0x00000000000f7305 */ /* 0x0004e4000020f000 */
[----:B------:R-:W-:Y:S05]  /*e7b0*/  @!P0 BRA `(.L_x_295) ;  /* 0x0000000000288947 */ /* 0x000fea0003800000 */
[----:B--2---:R-:W2:Y:S02]  /*e7c0*/  LDC R0, c[0x0][0x634] ;  /* 0x00018d00ff007b82 */ /* 0x004ea40000000800 */
[----:B--2---:R-:W-:-:S05]  /*e7d0*/  IADD3 R7, P0, R19, R0, RZ ;  /* 0x0000000013077210 */ /* 0x004fca0007f1e0ff */
[----:B------:R-:W-:-:S04]  /*e7e0*/  IMAD.X R11, RZ, RZ, R22, P0 ;  /* 0x000000ffff0b7224 */ /* 0x000fc800000e0616 */
[----:B0-----:R-:W-:-:S04]  /*e7f0*/  IMAD.WIDE.U32 R2, R11, R8, RZ ;  /* 0x000000080b027225 */ /* 0x001fc800078e00ff */
[----:B------:R-:W-:-:S04]  /*e800*/  IMAD.WIDE.U32 R4, P0, R7, R9, R2 ;  /* 0x0000000907047225 */ /* 0x000fc80007800002 */
[----:B------:R-:W-:-:S04]  /*e810*/  IMAD.WIDE.U32 R2, R7, R8, RZ ;  /* 0x0000000807027225 */ /* 0x000fc800078e00ff */
[----:B------:R-:W-:Y:S01]  /*e820*/  IMAD.X R7, RZ, RZ, RZ, P0 ;  /* 0x000000ffff077224 */ /* 0x000fe200000e06ff */
[----:B------:R-:W-:Y:S01]  /*e830*/  IADD3 RZ, P0, R3, R4, RZ ;  /* 0x0000000403ff7210 */ /* 0x000fe20007f1e0ff */
[----:B------:R-:W-:-:S04]  /*e840*/  IMAD.MOV.U32 R6, RZ, RZ, R5 ;  /* 0x000000ffff067224 */ /* 0x000fc800078e0005 */
[----:B------:R-:W-:-:S08]  /*e850*/  IMAD.WIDE.U32.X R6, R11, R9, R6, P0 ;  /* 0x000000090b067225 */ /* 0x000fd000000e0406 */
.L_x_295:
[-CC-:B0-----:R-:W-:Y:S01]  /*e860*/  SHF.R.U64 R11, R6, R10.reuse, R7.reuse ;  /* 0x0000000a060b7219 */ /* 0x181fe20000001207 */
[----:B------:R-:W0:Y:S01]  /*e870*/  LDC.64 R20, c[0x0][0x640] ;  /* 0x00019000ff147b82 */ /* 0x000e220000000a00 */
[----:B--2---:R-:W-:Y:S01]  /*e880*/  SHF.R.U32.HI R0, RZ, R10, R7 ;  /* 0x0000000aff007219 */ /* 0x004fe20000011607 */
[----:B------:R-:W-:Y:S01]  /*e890*/  IMAD.MOV.U32 R2, RZ, RZ, R19 ;  /* 0x000000ffff027224 */ /* 0x000fe200078e0013 */
[----:B------:R-:W-:Y:S01]  /*e8a0*/  IADD3 R5, P0, RZ, -R11, RZ ;  /* 0x8000000bff057210 */ /* 0x000fe20007f1e0ff */
[----:B---3--:R-:W-:Y:S01]  /*e8b0*/  IMAD.MOV R15, RZ, RZ, -R15 ;  /* 0x000000ffff0f7224 */ /* 0x008fe200078e0a0f */
[----:B------:R-:W-:Y:S01]  /*e8c0*/  ULDC UR6, c[0x0][0x154] ;  /* 0x0000550000067ab9 */ /* 0x000fe20000000800 */
[----:B------:R-:W-:Y:S02]  /*e8d0*/  IMAD.MOV.U32 R7, RZ, RZ, 0x1 ;  /* 0x00000001ff077424 */ /* 0x000fe400078e00ff */
[----:B------:R-:W2:Y:S01]  /*e8e0*/  LDC R4, c[0x0][0x618] ;  /* 0x00018600ff047b82 */ /* 0x000ea20000000800 */
[----:B------:R-:W-:-:S02]  /*e8f0*/  IMAD.X R3, RZ, RZ, ~R0, P0 ;  /* 0x000000ffff037224 */ /* 0x000fc400000e0e00 */
[----:B------:R-:W-:Y:S02]  /*e900*/  IMAD R17, R17, R15, R14 ;  /* 0x0000000f11117224 */ /* 0x000fe400078e020e */
[-C--:B------:R-:W-:Y:S02]  /*e910*/  IMAD R0, R3, R12.reuse, RZ ;  /* 0x0000000c03007224 */ /* 0x080fe400078e02ff */
[----:B------:R-:W-:Y:S01]  /*e920*/  IMAD.MOV.U32 R3, RZ, RZ, R22 ;  /* 0x000000ffff037224 */ /* 0x000fe200078e0016 */
[----:B------:R-:W3:Y:S01]  /*e930*/  LDC R6, c[0x0][0x608] ;  /* 0x00018200ff067b82 */ /* 0x000ee20000000800 */
[----:B------:R-:W-:-:S04]  /*e940*/  IMAD.WIDE.U32 R2, R5, R12, R2 ;  /* 0x0000000c05027225 */ /* 0x000fc800078e0002 */
[----:B------:R-:W-:-:S03]  /*e950*/  IMAD R5, R5, R13, R0 ;  /* 0x0000000d05057224 */ /* 0x000fc600078e0200 */
[----:B------:R-:W5:Y:S01]  /*e960*/  LDC R18, c[0x0][0x658] ;  /* 0x00019600ff127b82 */ /* 0x000f620000000800 */
[----:B------:R-:W-:Y:S01]  /*e970*/  I2FP.F32.U32 R0, R16 ;  /* 0x0000001000007245 */ /* 0x000fe20000201000 */
[----:B------:R-:W-:Y:S01]  /*e980*/  IMAD.IADD R3, R3, 0x1, R5 ;  /* 0x0000000103037824 */ /* 0x000fe200078e0205 */
[----:B0-----:R-:W-:Y:S01]  /*e990*/  ISETP.NE.U32.AND P0, PT, R20, RZ, PT ;  /* 0x000000ff1400720c */ /* 0x001fe20003f05070 */
[----:B------:R-:W-:Y:S02]  /*e9a0*/  IMAD.MOV.U32 R5, RZ, RZ, -0x1 ;  /* 0xffffffffff057424 */ /* 0x000fe400078e00ff */
[----:B------:R-:W-:Y:S02]  /*e9b0*/  FMUL R0, R0, UR6 ;  /* 0x0000000600007c20 */ /* 0x000fe40008400000 */
[----:B------:R-:W0:Y:S01]  /*e9c0*/  LDC R15, c[0x0][0x148] ;  /* 0x00005200ff0f7b82 */ /* 0x000e220000000800 */
[----:B--2---:R-:W-:Y:S01]  /*e9d0*/  SHF.R.U64 R10, R2, R4, R3 ;  /* 0x00000004020a7219 */ /* 0x004fe20000001203 */
[----:B------:R2:W0:Y:S01]  /*e9e0*/  F2I.U32.TRUNC.NTZ R13, R0 ;  /* 0x00000000000d7305 */ /* 0x000422000020f000 */
[----:B------:R-:W-:-:S02]  /*e9f0*/  ISETP.NE.AND.EX P0, PT, R21, RZ, PT, P0 ;  /* 0x000000ff1500720c */ /* 0x000fc40003f05300 */
[----:B------:R-:W-:-:S03]  /*ea00*/  SHF.R.U32.HI R3, RZ, R4, R3 ;  /* 0x00000004ff037219 */ /* 0x000fc60000011603 */
[----:B------:R-:W0:Y:S01]  /*ea10*/  LDC R14, c[0x0][0x600] ;  /* 0x00018000ff0e7b82 */ /* 0x000e220000000800 */
[-CC-:B---3--:R-:W-:Y:S02]  /*ea20*/  SHF.R.U64 R8, R10, R6.reuse, R3.reuse ;  /* 0x000000060a087219 */ /* 0x188fe40000001203 */
[----:B------:R-:W-:-:S05]  /*ea30*/  SHF.R.U32.HI R3, RZ, R6, R3 ;  /* 0x00000006ff037219 */ /* 0x000fca0000011603 */
[----:B------:R-:W3:Y:S01]  /*ea40*/  LDC R22, c[0x0][0x648] ;  /* 0x00019200ff167b82 */ /* 0x000ee20000000800 */
[-CC-:B-----5:R-:W-:Y:S02]  /*ea50*/  SHF.R.U64 R12, R8, R18.reuse, R3.reuse ;  /* 0x00000012080c7219 */ /* 0x1a0fe40000001203 */
[-C--:B------:R-:W-:Y:S02]  /*ea60*/  SHF.L.U32 R5, R5, R18.reuse, RZ ;  /* 0x0000001205057219 */ /* 0x080fe400000006ff */
[-C--:B------:R-:W-:Y:S01]  /*ea70*/  SHF.R.U32.HI R3, RZ, R18.reuse, R3 ;  /* 0x00000012ff037219 */ /* 0x080fe20000011603 */
[----:B------:R-:W-:Y:S01]  /*ea80*/  IMAD.MOV.U32 R2, RZ, RZ, R12 ;  /* 0x000000ffff027224 */ /* 0x000fe200078e000c */
[----:B------:R-:W-:Y:S01]  /*ea90*/  SHF.L.U32 R18, R7, R18, RZ ;  /* 0x0000001207127219 */ /* 0x000fe200000006ff */
[----:B------:R-:W0:Y:S01]  /*eaa0*/  LDC R23, c[0x0][0x638] ;  /* 0x00018e00ff177b82 */ /* 0x000e220000000800 */
[----:B------:R-:W-:-:S07]  /*eab0*/  LOP3.LUT R19, RZ, R5, RZ, 0x33, !PT ;  /* 0x00000005ff137212 */ /* 0x000fce00078e33ff */
[----:B------:R-:W0:Y:S01]  /*eac0*/  LDC R24, c[0x0][0x610] ;  /* 0x00018400ff187b82 */ /* 0x000e220000000800 */
[----:B--2---:R-:W-:Y:S05]  /*ead0*/  @!P0 BRA `(.L_x_296) ;  /* 0x0000000000288947 */ /* 0x004fea0003800000 */
        /* <DEDUP_REMOVED lines=10> */
.L_x_296:
[----:B---3--:R-:W-:Y:S01]  /*eb80*/  SHF.R.U64 R0, R2, R22, R3 ;  /* 0x0000001602007219 */ /* 0x008fe20000001203 */
[----:B0-----:R-:W-:Y:S01]  /*eb90*/  VIADD R7, R14, 0xffffffff ;  /* 0xffffffff0e077836 */ /* 0x001fe20000000000 */
[----:B------:R-:W-:Y:S01]  /*eba0*/  LOP3.LUT R5, R8, R19, RZ, 0xc0, !PT ;  /* 0x0000001308057212 */ /* 0x000fe200078ec0ff */
[----:B------:R-:W-:Y:S02]  /*ebb0*/  IMAD.MOV R13, RZ, RZ, -R13 ;  /* 0x000000ffff0d7224 */ /* 0x000fe400078e0a0d */
[----:B------:R-:W-:Y:S02]  /*ebc0*/  IMAD.MOV R3, RZ, RZ, -R0 ;  /* 0x000000ffff037224 */ /* 0x000fe400078e0a00 */
[----:B------:R-:W-:Y:S01]  /*ebd0*/  IMAD R2, R18, R0, R5 ;  /* 0x0000000012027224 */ /* 0x000fe200078e0205 */
[----:B------:R-:W-:Y:S01]  /*ebe0*/  LOP3.LUT R5, R10, R7, RZ, 0xc0, !PT ;  /* 0x000000070a057212 */ /* 0x000fe200078ec0ff */
[----:B------:R-:W-:Y:S02]  /*ebf0*/  @P2 IMAD R17, R15, R13, R16 ;  /* 0x0000000d0f112224 */ /* 0x000fe400078e0210 */
[----:B------:R-:W-:-:S02]  /*ec00*/  IMAD R0, R3, R23, R12 ;  /* 0x0000001703007224 */ /* 0x000fc400078e020c */
[----:B------:R-:W-:Y:S02]  /*ec10*/  IMAD.MOV.U32 R4, RZ, RZ, 0x1 ;  /* 0x00000001ff047424 */ /* 0x000fe400078e00ff */
[----:B------:R-:W-:Y:S02]  /*ec20*/  IMAD R2, R2, R24, R17 ;  /* 0x0000001802027224 */ /* 0x000fe400078e0211 */
[----:B------:R-:W-:Y:S01]  /*ec30*/  IMAD R3, R0, R14, R5 ;  /* 0x0000000e00037224 */ /* 0x000fe200078e0205 */
[----:B------:R-:W-:-:S04]  /*ec40*/  PRMT R0, R4, 0x7610, R0 ;  /* 0x0000761004007816 */ /* 0x000fc80000000000 */
[----:B------:R-:W-:Y:S02]  /*ec50*/  SEL R4, R3, R2, !P2 ;  /* 0x0000000203047207 */ /* 0x000fe40005000000 */
[----:B------:R-:W-:-:S03]  /*ec60*/  SEL R2, R2, R3, !P2 ;  /* 0x0000000302027207 */ /* 0x000fc60005000000 */
[----:B------:R2:W-:Y:S04]  /*ec70*/  STL [R1+0x88], R4 ;  /* 0x0000880401007387 */ /* 0x0005e80000100800 */
[----:B------:R2:W-:Y:S04]  /*ec80*/  STL [R1+0x78], R11 ;  /* 0x0000780b01007387 */ /* 0x0005e80000100800 */
[----:B------:R2:W-:Y:S02]  /*ec90*/  STL [R1+0x84], R2 ;  /* 0x0000840201007387 */ /* 0x0005e40000100800 */
.L_x_294:
[----:B------:R-:W-:Y:S01]  /*eca0*/  LOP3.LUT P0, RZ, R0, 0xff, RZ, 0xc0, !PT ;  /* 0x000000ff00ff7812 */ /* 0x000fe2000780c0ff */
[----:B------:R-:W-:-:S12]  /*ecb0*/  ULOP3.LUT UR30, UR30, 0x1, URZ, 0x3c, !UPT ;  /* 0x000000011e1e7892 */ /* 0x000fd8000f8e3c3f */
[----:B------:R-:W-:Y:S05]  /*ecc0*/  @P0 BRA `(.L_x_297) ;  /* 0xffffff2800100947 */ /* 0x000fea000383ffff */
[----:B------:R-:W-:Y:S05]  /*ecd0*/  EXIT ;  /* 0x000000000000794d */ /* 0x000fea0003800000 */
.L_x_13:
[----:B------:R-:W-:-:S08]  /*ece0*/  ISETP.NE.AND P0, PT, RZ, UR6, PT ;  /* 0x00000006ff007c0c */ /* 0x000fd0000bf05270 */
[----:B0123--:R-:W0:-:S00]  /*ecf0*/  USETMAXREG.DEALLOC.CTAPOOL 0x28 ;  /* 0x00000028000079c8 */ /* 0x00fe0000080e0500 */
[----:B------:R-:W-:Y:S05]  /*ed00*/  @P0 EXIT ;  /* 0x000000000000094d */ /* 0x000fea0003800000 */
[----:B0-----:R-:W-:Y:S01]  /*ed10*/  LOP3.LUT P0, RZ, R0, 0xff, RZ, 0xc0, !PT ;  /* 0x000000ff00ff7812 */ /* 0x001fe2000780c0ff */
[----:B------:R-:W-:Y:S02]  /*ed20*/  IMAD.MOV.U32 R0, RZ, RZ, 0x1 ;  /* 0x00000001ff007424 */ /* 0x000fe400078e00ff */
[----:B------:R-:W-:-:S10]  /*ed30*/  IMAD.MOV.U32 R8, RZ, RZ, RZ ;  /* 0x000000ffff087224 */ /* 0x000fd400078e00ff */
[----:B------:R-:W-:Y:S05]  /*ed40*/  @!P0 BRA `(.L_x_298) ;  /* 0x0000000c00408947 */ /* 0x000fea0003800000 */
[----:B------:R-:W-:Y:S01]  /*ed50*/  LOP3.LUT P0, RZ, R2, 0x1f, RZ, 0xc0, !PT ;  /* 0x0000001f02ff7812 */ /* 0x000fe2000780c0ff */
[----:B------:R-:W-:Y:S01]  /*ed60*/  ULDC UR5, c[0x0][0x658] ;  /* 0x0001960000057ab9 */ /* 0x000fe20000000800 */
[----:B------:R-:W-:Y:S01]  /*ed70*/  UMOV UR6, 0xffffffff ;  /* 0xffffffff00067882 */ /* 0x000fe20000000000 */
[----:B------:R-:W-:Y:S01]  /*ed80*/  BSSY B0, `(.L_x_298) ;  /* 0x00000cc000007945 */ /* 0x000fe20003800000 */
[----:B------:R-:W-:Y:S01]  /*ed90*/  USHF.L.U32 UR6, UR6, UR5, URZ ;  /* 0x0000000506067299 */ /* 0x000fe2000800063f */
[C---:B------:R-:W-:Y:S01]  /*eda0*/  ISETP.NE.AND P3, PT, R3.reuse, RZ, PT ;  /* 0x000000ff0300720c */ /* 0x040fe20003f65270 */
[----:B------:R-:W-:Y:S01]  /*edb0*/  IMAD.MOV.U32 R9, RZ, RZ, 0x1 ;  /* 0x00000001ff097424 */ /* 0x000fe200078e00ff */
[----:B------:R-:W-:Y:S01]  /*edc0*/  ISETP.NE.OR P0, PT, R3, RZ, !P0 ;  /* 0x000000ff0300720c */ /* 0x000fe20004705670 */
[----:B------:R-:W-:Y:S01]  /*edd0*/  IMAD.MOV.U32 R0, RZ, RZ, 0x1 ;  /* 0x00000001ff007424 */ /* 0x000fe200078e00ff */
[----:B------:R-:W-:Y:S01]  /*ede0*/  ULDC UR4, c[0x0][0x600] ;  /* 0x0001800000047ab9 */ /* 0x000fe20000000800 */
[----:B------:R-:W-:Y:S01]  /*edf0*/  IMAD.MOV.U32 R8, RZ, RZ, RZ ;  /* 0x000000ffff087224 */ /* 0x000fe200078e00ff */
[----:B------:R-:W-:Y:S01]  /*ee00*/  UMOV UR7, 0x1 ;  /* 0x0000000100077882 */ /* 0x000fe20000000000 */
[----:B------:R-:W-:-:S02]  /*ee10*/  UIADD3 UR26, UR14, 0x1, URZ ;  /* 0x000000010e1a7890 */ /* 0x000fc4000fffe03f */
[----:B------:R-:W-:Y:S02]  /*ee20*/  ULOP3.LUT UR27, UR13, 0x2, URZ, 0xfc, !UPT ;  /* 0x000000020d1b7892 */ /* 0x000fe4000f8efc3f */
[----:B------:R-:W-:Y:S02]  /*ee30*/  UIADD3 UR18, UR4, -0x1, URZ ;  /* 0xffffffff04127890 */ /* 0x000fe4000fffe03f */
[----:B------:R-:W-:Y:S02]  /*ee40*/  USHF.L.U32 UR22, UR7, UR5, URZ ;  /* 0x0000000507167299 */ /* 0x000fe4000800063f */
[----:B------:R-:W-:Y:S01]  /*ee50*/  ULOP3.LUT UR19, URZ, UR6, URZ, 0x33, !UPT ;  /* 0x000000063f137292 */ /* 0x000fe2000f8e333f */
[----:B------:R-:W-:-:S11]  /*ee60*/  ULDC.64 UR24, c[0x0][0x198] ;  /* 0x0000660000187ab9 */ /* 0x000fd60000000a00 */
.L_x_310:
[----:B------:R-:W-:-:S03]  /*ee70*/  UMOV UR4, 0xffffffff ;  /* 0xffffffff00047882 */ /* 0x000fc60000000000 */
[----:B01----:R-:W-:Y:S05]  /*ee80*/  BRA.DIV UR4, `(.L_x_299) ;  /* 0x0000000e04f87947 */ /* 0x003fea000b800000 */
[----:B------:R-:W-:-:S13]  /*ee90*/  ELECT P1, URZ, PT ;  /* 0x00000000003f782f */ /* 0x000fda0003820000 */
.L_x_322:
[----:B------:R-:W0:Y:S01]  /*eea0*/  LDC R2, c[0x0][0x28c] ;  /* 0x0000a300ff027b82 */ /* 0x000e220000000800 */
[----:B------:R-:W-:Y:S01]  /*eeb0*/  BSSY B1, `(.L_x_300) ;  /* 0x000003b000017945 */ /* 0x000fe20003800000 */
[----:B0-----:R-:W-:-:S13]  /*eec0*/  ISETP.LT.OR P1, PT, R2, 0x1, !P1 ;  /* 0x000000010200780c */ /* 0x001fda0004f21670 */
[----:B------:R-:W-:Y:S05]  /*eed0*/  @P1 BRA `(.L_x_301) ;  /* 0x0000000000e01947 */ /* 0x000fea0003800000 */
[----:B------:R-:W2:Y:S04]  /*eee0*/  LDL.LU R4, [R1+0x88] ;  /* 0x0000880001047983 */ /* 0x000ea80000300800 */
[----:B------:R-:W3:Y:S01]  /*eef0*/  LDL.LU R3, [R1+0x84] ;  /* 0x0000840001037983 */ /* 0x000ee20000300800 */
[----:B------:R-:W-:Y:S02]  /*ef00*/  IMAD.MOV.U32 R12, RZ, RZ, RZ ;  /* 0x000000ffff0c7224 */ /* 0x000fe400078e00ff */
[----:B------:R-:W-:Y:S02]  /*ef10*/  IMAD.U32 R13, RZ, RZ, UR26 ;  /* 0x0000001aff0d7e24 */ /* 0x000fe4000f8e00ff */
[----:B------:R-:W-:Y:S02]  /*ef20*/  IMAD.MOV.U32 R2, RZ, RZ, R0 ;  /* 0x000000ffff027224 */ /* 0x000fe400078e0000 */
[----:B--2---:R-:W-:-:S02]  /*ef30*/  IMAD.SHL.U32 R6, R4, 0x100, RZ ;  /* 0x0000010004067824 */ /* 0x004fc400078e00ff */
[----:B---3--:R-:W-:Y:S02]  /*ef40*/  IMAD.SHL.U32 R7, R3, 0x40, RZ ;  /* 0x0000004003077824 */ /* 0x008fe400078e00ff */
[----:B------:R-:W-:-:S07]  /*ef50*/  IMAD.MOV.U32 R3, RZ, RZ, R8 ;  /* 0x000000ffff037224 */ /* 0x000fce00078e0008 */
.L_x_305:
[----:B------:R-:W0:Y:S01]  /*ef60*/  S2R R5, SR_CgaCtaId ;  /* 0x0000000000057919 */ /* 0x000e220000008800 */
[----:B------:R-:W-:-:S04]  /*ef70*/  MOV R4, 0x400 ;  /* 0x0000040000047802 */ /* 0x000fc80000000f00 */
[----:B0-----:R-:W-:Y:S02]  /*ef80*/  LEA R10, R5, R4, 0x18 ;  /* 0x00000004050a7211 */ /* 0x001fe400078ec0ff */
[----:B------:R-:W-:Y:S01]  /*ef90*/  SHF.L.U32 R4, R2, 0x1f, RZ ;  /* 0x0000001f02047819 */ /* 0x000fe200000006ff */
[----:B------:R-:W0:Y:S02]  /*efa0*/  @!P3 LDC R5, c[0x0][0x500] ;  /* 0x00014000ff05bb82 */ /* 0x000e240000000800 */
[----:B------:R-:W-:-:S04]  /*efb0*/  IMAD R11, R3, 0x8, R10 ;  /* 0x00000008030b7824 */ /* 0x000fc800078e020a */
[----:B------:R-:W1:Y:S02]  /*efc0*/  SYNCS.PHASECHK.TRANS64.TRYWAIT P1, [R11+URZ+0x18], R4 ;  /* 0x000018040b0075a7 */ /* 0x000e64000802017f */
[----:B-1----:R-:W-:Y:S05]  /*efd0*/  @!P1 BRA `(.L_x_302) ;  /* 0x0000000c00c49947 */ /* 0x002fea0003800000 */
.L_x_323:
[----:B------:R-:W-:Y:S01]  /*efe0*/  UPRMT UR4, UR27, 0x9910, URZ ;  /* 0x000099101b047896 */ /* 0x000fe2000800003f */
[----:B0-----:R0:W-:Y:S03]  /*eff0*/  @!P3 SYNCS.ARRIVE.TRANS64 RZ, [R11+URZ], R5 ;  /* 0x000000050bffb9a7 */ /* 0x0011e6000800003f */
[----:B------:R-:W-:-:S06]  /*f000*/  UISETP.NE.AND UP0, UPT, UR4, 0x2, UPT ;  /* 0x000000020400788c */ /* 0x000fcc000bf05270 */
[----:B------:R-:W-:-:S13]  /*f010*/  PLOP3.LUT P1, PT, PT, PT, UP0, 0x80, 0x0 ;  /* 0x000000000000781c */ /* 0x000fda0003f2f008 */
[----:B0-----:R-:W-:Y:S05]  /*f020*/  @P1 BRA `(.L_x_303) ;  /* 0x0000000000041947 */ /* 0x001fea0003800000 */
[----:B------:R-:W-:Y:S01]  /*f030*/  BPT.TRAP 0x1 ;  /* 0x000000040000795c */ /* 0x000fe20000300000 */
.L_x_303:
[----:B------:R-:W-:Y:S05]  /*f040*/  @P0 BRA `(.L_x_304) ;  /* 0x0000000000040947 */ /* 0x000fea0003800000 */
[----:B------:R-:W-:Y:S01]  /*f050*/  BPT.TRAP 0x1 ;  /* 0x000000040000795c */ /* 0x000fe20000300000 */
.L_x_304:
[----:B------:R-:W2:Y:S01]  /*f060*/  LDL R5, [R1+0x78] ;  /* 0x0000780001057983 */ /* 0x000ea20000100800 */
[--C-:B-1----:R-:W-:Y:S01]  /*f070*/  IMAD R4, R3, 0x800, R10.reuse ;  /* 0x0000080003047824 */ /* 0x102fe200078e020a */
[----:B------:R-:W-:Y:S01]  /*f080*/  R2UR UR9, R11 ;  /* 0x000000000b0972ca */ /* 0x000fe200000e0000 */
[----:B------:R-:W-:Y:S01]  /*f090*/  IMAD R10, R3, 0x2000, R10 ;  /* 0x00002000030a7824 */ /* 0x000fe200078e020a */
[----:B------:R-:W-:Y:S01]  /*f0a0*/  UIADD3 UR4, UP0, UR24, 0xf0, URZ ;  /* 0x000000f018047890 */ /* 0x000fe2000ff1e03f */
[----:B------:R-:W-:Y:S01]  /*f0b0*/  VIADD R13, R13, 0xffffffff ;  /* 0xffffffff0d0d7836 */ /* 0x000fe20000000000 */
[----:B------:R-:W-:Y:S01]  /*f0c0*/  R2UR UR5, R4 ;  /* 0x00000000040572ca */ /* 0x000fe200000e0000 */
[----:B------:R-:W-:Y:S01]  /*f0d0*/  UIADD3 UR28, UP1, UR24, 0x1f0, URZ ;  /* 0x000001f0181c7890 */ /* 0x000fe2000ff3e03f */
[----:B------:R-:W-:Y:S01]  /*f0e0*/  R2UR UR8, R10 ;  /* 0x000000000a0872ca */ /* 0x000fe200000e0000 */
[----:B------:R-:W-:Y:S01]  /*f0f0*/  VIADD R3, R3, 0x1 ;  /* 0x0000000103037836 */ /* 0x000fe20000000000 */
[----:B------:R-:W-:Y:S01]  /*f100*/  R2UR UR11, R7 ;  /* 0x00000000070b72ca */ /* 0x000fe200000e0000 */
[----:B------:R-:W-:Y:S01]  /*f110*/  UIADD3.X UR29, URZ, UR25, URZ, UP1, !UPT ;  /* 0x000000193f1d7290 */ /* 0x000fe20008ffe43f */
[----:B------:R-:W-:Y:S01]  /*f120*/  R2UR UR10, R12 ;  /* 0x000000000c0a72ca */ /* 0x000fe200000e0000 */
[----:B------:R-:W-:Y:S01]  /*f130*/  UMOV UR6, 0x0 ;  /* 0x0000000000067882 */ /* 0x000fe20000000000 */
[----:B------:R-:W-:Y:S01]  /*f140*/  R2UR UR23, R6 ;  /* 0x00000000061772ca */ /* 0x000fe200000e0000 */
[----:B------:R-:W-:Y:S01]  /*f150*/  UMOV UR7, 0x10000000 ;  /* 0x1000000000077882 */ /* 0x000fe20000000000 */
[----:B------:R-:W-:Y:S01]  /*f160*/  ISETP.GT.AND P4, PT, R13, 0x1, PT ;  /* 0x000000010d00780c */ /* 0x000fe20003f84270 */
[----:B------:R-:W-:Y:S01]  /*f170*/  VIADD R12, R12, 0x20 ;  /* 0x000000200c0c7836 */ /* 0x000fe20000000000 */
[----:B------:R-:W-:Y:S01]  /*f180*/  ISETP.NE.AND P1, PT, R3, 0x3, PT ;  /* 0x000000030300780c */ /* 0x000fe20003f25270 */
[----:B------:R-:W-:-:S02]  /*f190*/  UIADD3 UR16, UR5, 0x100, URZ ;  /* 0x0000010005107890 */ /* 0x000fc4000fffe03f */
[----:B------:R-:W-:Y:S01]  /*f1a0*/  UIADD3.X UR5, URZ, UR25, URZ, UP0, !UPT ;  /* 0x000000193f057290 */ /* 0x000fe200087fe43f */
[----:B------:R-:W-:Y:S01]  /*f1b0*/  SEL R3, R3, RZ, P1 ;  /* 0x000000ff03037207 */ /* 0x000fe20000800000 */
[----:B------:R-:W-:-:S03]  /*f1c0*/  UIADD3 UR17, UR8, 0x1900, URZ ;  /* 0x0000190008117890 */ /* 0x000fc6000fffe03f */
[----:B------:R-:W-:Y:S01]  /*f1d0*/  UMOV UR8, UR16 ;  /* 0x0000001000087c82 */ /* 0x000fe20008000000 */
[----:B--2---:R-:W-:Y:S02]  /*f1e0*/  R2UR UR12, R5 ;  /* 0x00000000050c72ca */ /* 0x004fe400000e0000 */
[----:B------:R-:W-:-:S04]  /*f1f0*/  SEL R5, RZ, 0x1, P1 ;  /* 0x00000001ff057807 */ /* 0x000fc80000800000 */
[----:B------:R-:W-:-:S07]  /*f200*/  LOP3.LUT R2, R2, R5, RZ, 0x3c, !PT ;  /* 0x0000000502027212 */ /* 0x000fce00078e3cff */
[----:B------:R0:W-:Y:S02]  /*f210*/  UTMALDG.3D [UR8], [UR4], desc[UR6] ;  /* 0x00000608040075b4 */ /* 0x0001e40008011000 */
[----:B0-----:R-:W-:Y:S01]  /*f220*/  UMOV UR8, UR17 ;  /* 0x0000001100087c82 */ /* 0x001fe20008000000 */
[----:B------:R-:W-:Y:S02]  /*f230*/  UMOV UR11, UR23 ;  /* 0x00000017000b7c82 */ /* 0x000fe40008000000 */
[----:B------:R0:W-:Y:S02]  /*f240*/  UTMALDG.3D [UR8], [UR28], desc[UR6] ;  /* 0x000006081c0075b4 */ /* 0x0001e40008011000 */
[----:B0-----:R-:W-:Y:S05]  /*f250*/  @P4 BRA `(.L_x_305) ;  /* 0xfffffffc00404947 */ /* 0x001fea000383ffff */
.L_x_301:
[----:B------:R-:W-:Y:S05]  /*f260*/  BSYNC B1 ;  /* 0x0000000000017941 */ /* 0x000fea0003800000 */
.L_x_300:
[----:B------:R-:W2:Y:S01]  /*f270*/  LDL.LU R15, [R1+0x7c] ;  /* 0x00007c00010f7983 */ /* 0x000ea20000300800 */
[----:B------:R-:W-:Y:S01]  /*f280*/  LOP3.LUT P5, RZ, R9, 0xff, RZ, 0xc0, !PT ;  /* 0x000000ff09ff7812 */ /* 0x000fe200078ac0ff */
[----:B------:R-:W-:Y:S01]  /*f290*/  VIADD R8, R8, UR14 ;  /* 0x0000000e08087c36 */ /* 0x000fe20008000000 */
[----:B------:R-:W-:Y:S01]  /*f2a0*/  UISETP.GE.U32.AND UP0, UPT, UR14, 0x3, UPT ;  /* 0x000000030e00788c */ /* 0x000fe2000bf06070 */
[----:B------:R-:W3:Y:S01]  /*f2b0*/  LDL.LU R14, [R1+0x80] ;  /* 0x00008000010e7983 */ /* 0x000ee20000300800 */
[----:B------:R-:W-:Y:S01]  /*f2c0*/  IMAD.U32 R5, RZ, RZ, UR14 ;  /* 0x0000000eff057e24 */ /* 0x000fe2000f8e00ff */
[----:B------:R-:W-:Y:S01]  /*f2d0*/  ULDC.64 UR4, c[0x0][0x650] ;  /* 0x0001940000047ab9 */ /* 0x000fe20000000a00 */
[----:B------:R-:W-:Y:S01]  /*f2e0*/  ISETP.GT.U32.AND P1, PT, R8, 0x2, PT ;  /* 0x000000020800780c */ /* 0x000fe20003f24070 */
[----:B------:R-:W-:Y:S01]  /*f2f0*/  BSSY B1, `(.L_x_306) ;  /* 0x0000072000017945 */ /* 0x000fe20003800000 */
[----:B------:R-:W-:Y:S02]  /*f300*/  PLOP3.LUT P4, PT, PT, PT, UP0, 0x80, 0x0 ;  /* 0x000000000000781c */ /* 0x000fe40003f8f008 */
[----:B------:R-:W-:-:S02]  /*f310*/  ISETP.LT.U32.AND P1, PT, R5, 0x3, P1 ;  /* 0x000000030500780c */ /* 0x000fc40000f21070 */
[----:B------:R-:W-:Y:S01]  /*f320*/  PRMT R9, RZ, 0x7610, R9 ;  /* 0x00007610ff097816 */ /* 0x000fe20000000009 */
[----:B------:R-:W0:Y:S01]  /*f330*/  @P5 S2R R3, SR_CgaCtaId ;  /* 0x0000000000035919 */ /* 0x000e220000008800 */
[----:B------:R-:W-:-:S04]  /*f340*/  @P5 MOV R2, 0x400 ;  /* 0x0000040000025802 */ /* 0x000fc80000000f00 */
[----:B0-----:R-:W-:Y:S01]  /*f350*/  @P5 LEA R4, R3, R2, 0x18 ;  /* 0x0000000203045211 */ /* 0x001fe200078ec0ff */
[----:B------:R-:W-:-:S03]  /*f360*/  IMAD.WIDE.U32 R2, R8, -0x55555555, RZ ;  /* 0xaaaaaaab08027825 */ /* 0x000fc600078e00ff */
[----:B------:R0:W-:Y:S02]  /*f370*/  @P5 SYNCS.ARRIVE.TRANS64.A1T0 RZ, [R4+URZ+0x68], RZ ;  /* 0x000068ff04ff59a7 */ /* 0x0001e4000810003f */
[----:B------:R-:W-:Y:S02]  /*f380*/  SHF.R.U32.HI R5, RZ, 0x1, R3 ;  /* 0x00000001ff057819 */ /* 0x000fe40000011603 */
[----:B------:R-:W-:Y:S02]  /*f390*/  SEL R3, RZ, 0x1, !P1 ;  /* 0x00000001ff037807 */ /* 0x000fe40004800000 */
[----:B------:R-:W-:Y:S01]  /*f3a0*/  PRMT R2, RZ, 0x7610, R2 ;  /* 0x00007610ff027816 */ /* 0x000fe20000000002 */
[----:B------:R-:W-:Y:S01]  /*f3b0*/  IMAD R8, R5, -0x3, R8 ;  /* 0xfffffffd05087824 */ /* 0x000fe200078e0208 */
[----:B------:R-:W-:Y:S01]  /*f3c0*/  LOP3.LUT R0, R0, R3, RZ, 0x3c, !PT ;  /* 0x0000000300007212 */ /* 0x000fe200078e3cff */
[----:B0-----:R-:W-:Y:S02]  /*f3d0*/  IMAD.MOV.U32 R4, RZ, RZ, -0x1 ;  /* 0xffffffffff047424 */ /* 0x001fe400078e00ff */
[----:B------:R-:W-:Y:S01]  /*f3e0*/  IMAD.MOV.U32 R3, RZ, RZ, -0x1 ;  /* 0xffffffffff037424 */ /* 0x000fe200078e00ff */
[----:B------:R-:W-:Y:S01]  /*f3f0*/  @P4 LOP3.LUT R0, R0, 0x1, R5, 0x78, !PT ;  /* 0x0000000100004812 */ /* 0x000fe200078e7805 */
[----:B------:R-:W-:Y:S01]  /*f400*/  IMAD.MOV.U32 R5, RZ, RZ, -0x1 ;  /* 0xffffffffff057424 */ /* 0x000fe200078e00ff */
[----:B---3--:R-:W-:-:S04]  /*f410*/  IADD3 R14, P5, R14, UR20, RZ ;  /* 0x000000140e0e7c10 */ /* 0x008fc8000ffbe0ff */
[----:B--2---:R-:W-:Y:S01]  /*f420*/  IADD3.X R15, R15, UR15, RZ, P5, !PT ;  /* 0x0000000f0f0f7c10 */ /* 0x004fe2000affe4ff */
[----:B------:R0:W-:Y:S01]  /*f430*/  STL [R1+0x80], R14 ;  /* 0x0000800e01007387 */ /* 0x0001e20000100800 */
[----:B------:R-:W-:-:S03]  /*f440*/  ISETP.GE.U32.AND P1, PT, R14, UR4, PT ;  /* 0x000000040e007c0c */ /* 0x000fc6000bf26070 */
[----:B------:R0:W-:Y:S01]  /*f450*/  STL [R1+0x7c], R15 ;  /* 0x00007c0f01007387 */ /* 0x0001e20000100800 */
[----:B------:R-:W-:-:S03]  /*f460*/  ISETP.GE.U32.AND.EX P1, PT, R15, UR5, PT, P1 ;  /* 0x000000050f007c0c */ /* 0x000fc6000bf26110 */
[----:B------:R0:W-:Y:S04]  /*f470*/  STL [R1+0x84], R5 ;  /* 0x0000840501007387 */ /* 0x0001e80000100800 */
[----:B------:R0:W-:Y:S04]  /*f480*/  STL [R1+0x88], R4 ;  /* 0x0000880401007387 */ /* 0x0001e80000100800 */
[----:B------:R0:W-:Y:S02]  /*f490*/  STL [R1+0x78], R3 ;  /* 0x0000780301007387 */ /* 0x0001e40000100800 */
[----:B------:R-:W-:Y:S05]  /*f4a0*/  @P1 BRA `(.L_x_307) ;  /* 0x0000000400581947 */ /* 0x000fea0003800000 */
[----:B------:R-:W-:Y:S01]  /*f4b0*/  ULDC.64 UR4, c[0x0][0x628] ;  /* 0x00018a0000047ab9 */ /* 0x000fe20000000a00 */
[----:B------:R-:W1:Y:S01]  /*f4c0*/  S2R R12, SR_CTAID.X ;  /* 0x00000000000c7919 */ /* 0x000e620000002500 */
[----:B------:R-:W-:Y:S01]  /*f4d0*/  ISETP.NE.U32.AND P1, PT, RZ, UR4, PT ;  /* 0x00000004ff007c0c */ /* 0x000fe2000bf25070 */
[----:B------:R-:W-:Y:S01]  /*f4e0*/  ULDC UR7, c[0x0][0x630] ;  /* 0x00018c0000077ab9 */ /* 0x000fe20000000800 */
[----:B------:R-:W-:Y:S01]  /*f4f0*/  IMAD.MOV.U32 R2, RZ, RZ, R14 ;  /* 0x000000ffff027224 */ /* 0x000fe200078e000e */
[----:B------:R-:W2:Y:S01]  /*f500*/  S2R R10, SR_CTAID.Y ;  /* 0x00000000000a7919 */ /* 0x000ea20000002600 */
[----:B------:R-:W-:Y:S01]  /*f510*/  ISETP.NE.AND.EX P1, PT, RZ, UR5, PT, P1 ;  /* 0x00000005ff007c0c */ /* 0x000fe2000bf25310 */
[----:B0-----:R-:W-:-:S12]  /*f520*/  IMAD.MOV.U32 R3, RZ, RZ, R15 ;  /* 0x000000ffff037224 */ /* 0x001fd800078e000f */
[----:B------:R-:W-:Y:S05]  /*f530*/  @!P1 BRA `(.L_x_308) ;  /* 0x0000000000289947 */ /* 0x000fea0003800000 */
[----:B------:R-:W-:Y:S02]  /*f540*/  ULDC UR6, c[0x0][0x634] ;  /* 0x00018d0000067ab9 */ /* 0x000fe40000000800 */
[----:B------:R-:W-:-:S05]  /*f550*/  IADD3 R7, P1, R14, UR6, RZ ;  /* 0x000000060e077c10 */ /* 0x000fca000ff3e0ff */
[----:B------:R-:W-:-:S04]  /*f560*/  IMAD.X R11, RZ, RZ, R15, P1 ;  /* 0x000000ffff0b7224 */ /* 0x000fc800008e060f */
[----:B------:R-:W-:-:S04]  /*f570*/  IMAD.WIDE.U32 R4, R11, UR4, RZ ;  /* 0x000000040b047c25 */ /* 0x000fc8000f8e00ff */
[----:B------:R-:W-:-:S04]  /*f580*/  IMAD.WIDE.U32 R4, P1, R7, UR5, R4 ;  /* 0x0000000507047c25 */ /* 0x000fc8000f820004 */
[----:B------:R-:W-:-:S04]  /*f590*/  IMAD.WIDE.U32 R6, R7, UR4, RZ ;  /* 0x0000000407067c25 */ /* 0x000fc8000f8e00ff */
[----:B------:R-:W-:Y:S01]  /*f5a0*/  IMAD.X R3, RZ, RZ, RZ, P1 ;  /* 0x000000ffff037224 */ /* 0x000fe200008e06ff */
[----:B------:R-:W-:Y:S01]  /*f5b0*/  IADD3 RZ, P1, R7, R4, RZ ;  /* 0x0000000407ff7210 */ /* 0x000fe20007f3e0ff */
[----:B------:R-:W-:-:S04]  /*f5c0*/  IMAD.MOV.U32 R2, RZ, RZ, R5 ;  /* 0x000000ffff027224 */ /* 0x000fc800078e0005 */
[----:B------:R-:W-:-:S08]  /*f5d0*/  IMAD.WIDE.U32.X R2, R11, UR5, R2, P1 ;  /* 0x000000050b027c25 */ /* 0x000fd000088e0402 */
.L_x_308:
[--C-:B------:R-:W-:Y:S01]  /*f5e0*/  SHF.R.U64 R11, R2, UR7, R3.reuse ;  /* 0x00000007020b7c19 */ /* 0x100fe20008001203 */
[----:B------:R-:W-:Y:S01]  /*f5f0*/  ULDC.64 UR4, c[0x0][0x620] ;  /* 0x0001880000047ab9 */ /* 0x000fe20000000a00 */
[----:B------:R-:W-:Y:S01]  /*f600*/  SHF.R.U32.HI R2, RZ, UR7, R3 ;  /* 0x00000007ff027c19 */ /* 0x000fe20008011603 */
[----:B------:R-:W-:Y:S01]  /*f610*/  IMAD.MOV.U32 R3, RZ, RZ, R15 ;  /* 0x000000ffff037224 */ /* 0x000fe200078e000f */
[----:B------:R-:W-:Y:S01]  /*f620*/  IADD3 R5, P1, RZ, -R11, RZ ;  /* 0x8000000bff057210 */ /* 0x000fe20007f3e0ff */
[----:B------:R-:W0:Y:S01]  /*f630*/  LDC R7, c[0x0][0x144] ;  /* 0x00005100ff077b82 */ /* 0x000e220000000800 */
[----:B-1----:R-:W-:Y:S01]  /*f640*/  I2FP.F32.U32 R6, R12 ;  /* 0x0000000c00067245 */ /* 0x002fe20000201000 */
[----:B------:R-:W-:Y:S01]  /*f650*/  ULDC.64 UR8, c[0x0][0x640] ;  /* 0x0001900000087ab9 */ /* 0x000fe20000000a00 */
[----:B------:R-:W-:Y:S01]  /*f660*/  ULDC UR6, c[0x0][0x608] ;  /* 0x0001820000067ab9 */ /* 0x000fe20000000800 */
[----:B------:R-:W-:Y:S01]  /*f670*/  IMAD.X R2, RZ, RZ, ~R2, P1 ;  /* 0x000000ffff027224 */ /* 0x000fe200008e0e02 */
[----:B------:R-:W-:-:S03]  /*f680*/  ISETP.NE.U32.AND P1, PT, RZ, UR8, PT ;  /* 0x00000008ff007c0c */ /* 0x000fc6000bf25070 */
[----:B------:R-:W-:Y:S01]  /*f690*/  IMAD R4, R2, UR4, RZ ;  /* 0x0000000402047c24 */ /* 0x000fe2000f8e02ff */
[----:B------:R-:W1:Y:S01]  /*f6a0*/  LDC R15, c[0x0][0x148] ;  /* 0x00005200ff0f7b82 */ /* 0x000e620000000800 */
[----:B------:R-:W-:Y:S01]  /*f6b0*/  IMAD.MOV.U32 R2, RZ, RZ, R14 ;  /* 0x000000ffff027224 */ /* 0x000fe200078e000e */
[----:B------:R-:W-:-:S03]  /*f6c0*/  ISETP.NE.AND.EX P1, PT, RZ, UR9, PT, P1 ;  /* 0x00000009ff007c0c */ /* 0x000fc6000bf25310 */
[----:B------:R-:W-:Y:S01]  /*f6d0*/  IMAD.WIDE.U32 R2, R5, UR4, R2 ;  /* 0x0000000405027c25 */ /* 0x000fe2000f8e0002 */
[----:B------:R-:W-:-:S03]  /*f6e0*/  ULDC UR4, c[0x0][0x150] ;  /* 0x0000540000047ab9 */ /* 0x000fc60000000800 */
[----:B------:R-:W-:Y:S01]  /*f6f0*/  FMUL R6, R6, UR4 ;  /* 0x0000000406067c20 */ /* 0x000fe20008400000 */
[----:B------:R-:W-:Y:S01]  /*f700*/  IMAD R5, R5, UR5, R4 ;  /* 0x0000000505057c24 */ /* 0x000fe2000f8e0204 */
[----:B------:R-:W-:Y:S01]  /*f710*/  ULDC UR4, c[0x0][0x618] ;  /* 0x0001860000047ab9 */ /* 0x000fe20000000800 */
[----:B------:R-:W-:Y:S02]  /*f720*/  ULDC UR5, c[0x0][0x154] ;  /* 0x0000550000057ab9 */ /* 0x000fe40000000800 */
[----:B------:R-:W-:Y:S01]  /*f730*/  IMAD.IADD R3, R3, 0x1, R5 ;  /* 0x0000000103037824 */ /* 0x000fe200078e0205 */
[----:B------:R-:W3:Y:S04]  /*f740*/  F2I.U32.TRUNC.NTZ R6, R6 ;  /* 0x0000000600067305 */ /* 0x000ee8000020f000 */
[----:B------:R-:W-:-:S02]  /*f750*/  SHF.R.U64 R13, R2, UR4, R3 ;  /* 0x00000004020d7c19 */ /* 0x000fc40008001203 */
[----:B--2---:R-:W-:-:S05]  /*f760*/  I2FP.F32.U32 R2, R10 ;  /* 0x0000000a00027245 */ /* 0x004fca0000201000 */
[----:B------:R-:W-:Y:S01]  /*f770*/  FMUL R4, R2, UR5 ;  /* 0x0000000502047c20 */ /* 0x000fe20008400000 */
[----:B------:R-:W-:Y:S01]  /*f780*/  SHF.R.U32.HI R2, RZ, UR4, R3 ;  /* 0x00000004ff027c19 */ /* 0x000fe20008011603 */
[----:B------:R-:W-:Y:S02]  /*f790*/  ULDC UR4, c[0x0][0x658] ;  /* 0x0001960000047ab9 */ /* 0x000fe40000000800 */
[----:B------:R2:W4:Y:S01]  /*f7a0*/  F2I.U32.TRUNC.NTZ R18, R4 ;  /* 0x0000000400127305 */ /* 0x000522000020f000 */
[----:B------:R-:W-:Y:S01]  /*f7b0*/  SHF.R.U64 R16, R13, UR6, R2 ;  /* 0x000000060d107c19 */ /* 0x000fe20008001202 */
[----:B---3--:R-:W-:Y:S01]  /*f7c0*/  IMAD.MOV R6, RZ, RZ, -R6 ;  /* 0x000000ffff067224 */ /* 0x008fe200078e0a06 */
[----:B------:R-:W-:-:S03]  /*f7d0*/  SHF.R.U32.HI R3, RZ, UR6, R2 ;  /* 0x00000006ff037c19 */ /* 0x000fc60008011602 */
[----:B0-----:R-:W-:Y:S01]  /*f7e0*/  IMAD R12, R7, R6, R12 ;  /* 0x00000006070c7224 */ /* 0x001fe200078e020c */
[--C-:B------:R-:W-:Y:S02]  /*f7f0*/  SHF.R.U64 R14, R16, UR4, R3.reuse ;  /* 0x00000004100e7c19 */ /* 0x100fe40008001203 */
[----:B------:R-:W-:-:S03]  /*f800*/  SHF.R.U32.HI R3, RZ, UR4, R3 ;  /* 0x00000004ff037c19 */ /* 0x000fc60008011603 */
[----:B------:R-:W-:Y:S01]  /*f810*/  IMAD.MOV.U32 R2, RZ, RZ, R14 ;  /* 0x000000ffff027224 */ /* 0x000fe200078e000e */
[----:B--2-4-:R-:W-:Y:S06]  /*f820*/  @!P1 BRA `(.L_x_309) ;  /* 0x0000000000289947 */ /* 0x014fec0003800000 */
        /* <DEDUP_REMOVED lines=10> */
.L_x_309:
[----:B------:R-:W-:Y:S01]  /*f8d0*/  ULDC UR4, c[0x0][0x648] ;  /* 0x0001920000047ab9 */ /* 0x000fe20000000800 */
[----:B------:R-:W-:Y:S01]  /*f8e0*/  IMAD.MOV R18, RZ, RZ, -R18 ;  /* 0x000000ffff127224 */ /* 0x000fe200078e0a12 */
[----:B------:R-:W-:Y:S01]  /*f8f0*/  SHF.R.U64 R3, R2, UR4, R3 ;  /* 0x0000000402037c19 */ /* 0x000fe20008001203 */
[----:B------:R-:W-:Y:S01]  /*f900*/  ULDC UR4, c[0x0][0x638] ;  /* 0x00018e0000047ab9 */ /* 0x000fe20000000800 */
[----:B------:R-:W-:Y:S01]  /*f910*/  LOP3.LUT R2, R16, UR19, RZ, 0xc0, !PT ;  /* 0x0000001310027c12 */ /* 0x000fe2000f8ec0ff */
[----:B-1----:R-:W-:Y:S01]  /*f920*/  @P2 IMAD R12, R15, R18, R10 ;  /* 0x000000120f0c2224 */ /* 0x002fe200078e020a */
[----:B------:R-:W-:Y:S01]  /*f930*/  LOP3.LUT R13, R13, UR18, RZ, 0xc0, !PT ;  /* 0x000000120d0d7c12 */ /* 0x000fe2000f8ec0ff */
[----:B------:R-:W-:Y:S01]  /*f940*/  IMAD.MOV R5, RZ, RZ, -R3 ;  /* 0x000000ffff057224 */ /* 0x000fe200078e0a03 */
[----:B------:R-:W-:Y:S01]  /*f950*/  ULDC UR5, c[0x0][0x610] ;  /* 0x0001840000057ab9 */ /* 0x000fe20000000800 */
[----:B------:R-:W-:Y:S02]  /*f960*/  IMAD R3, R3, UR22, R2 ;  /* 0x0000001603037c24 */ /* 0x000fe4000f8e0202 */
[----:B------:R-:W-:Y:S01]  /*f970*/  IMAD R14, R5, UR4, R14 ;  /* 0x00000004050e7c24 */ /* 0x000fe2000f8e020e */
[----:B------:R-:W-:Y:S01]  /*f980*/  ULDC UR4, c[0x0][0x600] ;  /* 0x0001800000047ab9 */ /* 0x000fe20000000800 */
[----:B------:R-:W-:-:S02]  /*f990*/  IMAD R3, R3, UR5, R12 ;  /* 0x0000000503037c24 */ /* 0x000fc4000f8e020c */
[----:B------:R-:W-:Y:S02]  /*f9a0*/  IMAD R14, R14, UR4, R13 ;  /* 0x000000040e0e7c24 */ /* 0x000fe4000f8e020d */
[----:B------:R-:W-:-:S03]  /*f9b0*/  IMAD.MOV.U32 R2, RZ, RZ, 0x1 ;  /* 0x00000001ff027424 */ /* 0x000fc600078e00ff */
[----:B------:R-:W-:Y:S02]  /*f9c0*/  SEL R4, R14, R3, !P2 ;  /* 0x000000030e047207 */ /* 0x000fe40005000000 */
[----:B------:R-:W-:-:S03]  /*f9d0*/  SEL R3, R3, R14, !P2 ;  /* 0x0000000e03037207 */ /* 0x000fc60005000000 */
[----:B------:R1:W-:Y:S04]  /*f9e0*/  STL [R1+0x88], R4 ;  /* 0x0000880401007387 */ /* 0x0003e80000100800 */
[----:B------:R1:W-:Y:S04]  /*f9f0*/  STL [R1+0x78], R11 ;  /* 0x0000780b01007387 */ /* 0x0003e80000100800 */
[----:B------:R1:W-:Y:S02]  /*fa00*/  STL [R1+0x84], R3 ;  /* 0x0000840301007387 */ /* 0x0003e40000100800 */
.L_x_307:
[----:B------:R-:W-:Y:S05]  /*fa10*/  BSYNC B1 ;  /* 0x0000000000017941 */ /* 0x000fea0003800000 */
.L_x_306:
[----:B------:R-:W-:-:S13]  /*fa20*/  LOP3.LUT P1, RZ, R2, 0xff, RZ, 0xc0, !PT ;  /* 0x000000ff02ff7812 */ /* 0x000fda000782c0ff */
[----:B------:R-:W-:Y:S05]  /*fa30*/  @P1 BRA `(.L_x_310) ;  /* 0xfffffff4000c1947 */ /* 0x000fea000383ffff */
[----:B------:R-:W-:Y:S05]  /*fa40*/  BSYNC B0 ;  /* 0x0000000000007941 */ /* 0x000fea0003800000 */
.L_x_298:
[----:B------:R-:W-:-:S03]  /*fa50*/  UMOV UR4, 0xffffffff ;  /* 0xffffffff00047882 */ /* 0x000fc60000000000 */
[----:B------:R-:W-:Y:S05]  /*fa60*/  BRA.DIV UR4, `(.L_x_311) ;  /* 0x0000000604347947 */ /* 0x000fea000b800000 */
[----:B------:R-:W-:-:S13]  /*fa70*/  ELECT P0, URZ, PT ;  /* 0x00000000003f782f */ /* 0x000fda0003800000 */
.L_x_326:
[----:B------:R-:W-:Y:S04]  /*fa80*/  BSSY B0, `(.L_x_312) ;  /* 0x0000023000007945 */ /* 0x000fe80003800000 */
[----:B------:R-:W-:Y:S05]  /*fa90*/  @!P0 BRA `(.L_x_313) ;  /* 0x0000000000848947 */ /* 0x000fea0003800000 */
[----:B------:R-:W-:-:S04]  /*faa0*/  ULOP3.LUT UR4, UR13, 0x2, URZ, 0xfc, !UPT ;  /* 0x000000020d047892 */ /* 0x000fc8000f8efc3f */
[----:B------:R-:W-:-:S06]  /*fab0*/  UISETP.NE.AND UP0, UPT, UR4, 0x3, UPT ;  /* 0x000000030400788c */ /* 0x000fcc000bf05270 */
[----:B------:R-:W-:-:S13]  /*fac0*/  PLOP3.LUT P0, PT, PT, PT, UP0, 0x80, 0x0 ;  /* 0x000000000000781c */ /* 0x000fda0003f0f008 */
[----:B------:R-:W-:Y:S05]  /*fad0*/  @!P0 BRA `(.L_x_314) ;  /* 0x0000000000048947 */ /* 0x000fea0003800000 */
[----:B------:R-:W-:Y:S01]  /*fae0*/  BPT.TRAP 0x1 ;  /* 0x000000040000795c */ /* 0x000fe20000300000 */
.L_x_314:
[----:B01----:R-:W0:Y:S01]  /*faf0*/  S2R R3, SR_CgaCtaId ;  /* 0x0000000000037919 */ /* 0x003e220000008800 */
[----:B------:R-:W-:-:S04]  /*fb00*/  MOV R2, 0x400 ;  /* 0x0000040000027802 */ /* 0x000fc80000000f00 */
[----:B0-----:R-:W-:Y:S02]  /*fb10*/  LEA R3, R3, R2, 0x18 ;  /* 0x0000000203037211 */ /* 0x001fe400078ec0ff */
[----:B------:R-:W-:-:S03]  /*fb20*/  SHF.L.U32 R2, R0, 0x1f, RZ ;  /* 0x0000001f00027819 */ /* 0x000fc600000006ff */
[----:B------:R-:W-:-:S04]  /*fb30*/  VIADD R3, R3, 0x18 ;  /* 0x0000001803037836 */ /* 0x000fc80000000000 */
[C---:B------:R-:W-:Y:S02]  /*fb40*/  IMAD R7, R8.reuse, 0x8, R3 ;  /* 0x0000000808077824 */ /* 0x040fe400078e0203 */
[----:B------:R-:W-:Y:S02]  /*fb50*/  VIADD R8, R8, 0x1 ;  /* 0x0000000108087836 */ /* 0x000fe40000000000 */
[----:B------:R-:W0:Y:S03]  /*fb60*/  SYNCS.PHASECHK.TRANS64.TRYWAIT P0, [R7+URZ], R2 ;  /* 0x00000002070075a7 */ /* 0x000e26000800017f */
[----:B------:R-:W-:-:S04]  /*fb70*/  ISETP.NE.AND P1, PT, R8, 0x3, PT ;  /* 0x000000030800780c */ /* 0x000fc80003f25270 */
[----:B------:R-:W-:Y:S02]  /*fb80*/  SEL R5, RZ, 0x1, P1 ;  /* 0x00000001ff057807 */ /* 0x000fe40000800000 */
[----:B------:R-:W-:Y:S02]  /*fb90*/  SEL R8, R8, RZ, P1 ;  /* 0x000000ff08087207 */ /* 0x000fe40000800000 */
[----:B------:R-:W-:-:S03]  /*fba0*/  LOP3.LUT R5, R0, R5, RZ, 0x3c, !PT ;  /* 0x0000000500057212 */ /* 0x000fc600078e3cff */
[----:B------:R-:W-:Y:S01]  /*fbb0*/  IMAD R9, R8, 0x8, R3 ;  /* 0x0000000808097824 */ /* 0x000fe200078e0203 */
[----:B------:R-:W-:Y:S01]  /*fbc0*/  SHF.L.U32 R4, R5, 0x1f, RZ ;  /* 0x0000001f05047819 */ /* 0x000fe200000006ff */
[----:B0-----:R-:W-:Y:S06]  /*fbd0*/  @!P0 BRA `(.L_x_315) ;  /* 0x0000000000fc8947 */ /* 0x001fec0003800000 */
.L_x_327:
[----:B------:R-:W1:Y:S01]  /*fbe0*/  SYNCS.PHASECHK.TRANS64.TRYWAIT P0, [R9+URZ], R4 ;  /* 0x00000004090075a7 */ /* 0x000e62000800017f */
[----:B------:R-:W-:-:S05]  /*fbf0*/  VIADD R0, R8, 0x1 ;  /* 0x0000000108007836 */ /* 0x000fca0000000000 */
[----:B------:R-:W-:-:S04]  /*fc00*/  ISETP.NE.AND P1, PT, R0, 0x3, PT ;  /* 0x000000030000780c */ /* 0x000fc80003f25270 */
[----:B0-----:R-:W-:Y:S02]  /*fc10*/  SEL R2, RZ, 0x1, P1 ;  /* 0x00000001ff027807 */ /* 0x001fe40000800000 */
[----:B------:R-:W-:Y:S02]  /*fc20*/  SEL R0, R0, RZ, P1 ;  /* 0x000000ff00007207 */ /* 0x000fe40000800000 */
[----:B------:R-:W-:Y:S01]  /*fc30*/  LOP3.LUT R2, R5, R2, RZ, 0x3c, !PT ;  /* 0x0000000205027212 */ /* 0x000fe200078e3cff */
[----:B-1----:R-:W-:Y:S06]  /*fc40*/  @!P0 BRA `(.L_x_316) ;  /* 0x0000000000f48947 */ /* 0x002fec0003800000 */
.L_x_328:
[----:B------:R-:W-:Y:S01]  /*fc50*/  IMAD R3, R0, 0x8, R3 ;  /* 0x0000000800037824 */ /* 0x000fe200078e0203 */
[----:B------:R-:W-:-:S07]  /*fc60*/  SHF.L.U32 R0, R2, 0x1f, RZ ;  /* 0x0000001f02007819 */ /* 0x000fce00000006ff */
.L_x_317:
[----:B-1----:R1:W2:Y:S02]  /*fc70*/  SYNCS.PHASECHK.TRANS64.TRYWAIT P0, [R3+URZ], R0 ;  /* 0x00000000030075a7 */ /* 0x0022a4000800017f */
[----:B--2---:R-:W-:Y:S05]  /*fc80*/  @!P0 NANOSLEEP.SYNCS 0x989680 ;  /* 0x009896800000895d */ /* 0x004fea0003900000 */
[----:B------:R-:W2:Y:S02]  /*fc90*/  @!P0 SYNCS.PHASECHK.TRANS64 P0, [R3+URZ], R0 ;  /* 0x00000000030085a7 */ /* 0x000ea4000800007f */
[----:B--2---:R-:W-:Y:S05]  /*fca0*/  @!P0 BRA `(.L_x_317) ;  /* 0xfffffffc00f08947 */ /* 0x004fea000383ffff */
.L_x_313:
[----:B------:R-:W-:Y:S05]  /*fcb0*/  BSYNC B0 ;  /* 0x0000000000007941 */ /* 0x000fea0003800000 */
.L_x_312:
[----:B------:R-:W-:Y:S05]  /*fcc0*/  EXIT ;  /* 0x000000000000794d */ /* 0x000fea0003800000 */
.L_x_15:
[----:B---3--:R-:W-:-:S04]  /*fcd0*/  IMAD.U32 R3, RZ, RZ, UR17 ;  /* 0x00000011ff037e24 */ /* 0x008fc8000f8e00ff */
[----:B------:R3:W4:Y:S03]  /*fce0*/  SYNCS.PHASECHK.TRANS64.TRYWAIT P0, [R3+URZ+-0x8], R0 ;  /* 0xfffff800030075a7 */ /* 0x000726000800017f */
[----:B----4-:R-:W-:Y:S05]  /*fcf0*/  @!P0 NANOSLEEP.SYNCS 0x989680 ;  /* 0x009896800000895d */ /* 0x010fea0003900000 */
[----:B------:R-:W4:Y:S02]  /*fd00*/  @!P0 SYNCS.PHASECHK.TRANS64 P0, [R3+URZ+-0x8], R0 ;  /* 0xfffff800030085a7 */ /* 0x000f24000800007f */
[----:B----4-:R-:W-:Y:S05]  /*fd10*/  @!P0 BRA `(.L_x_15) ;  /* 0xfffffffc00ec8947 */ /* 0x010fea000383ffff */
[----:B------:R-:W-:Y:S05]  /*fd20*/  BRA `(.L_x_318) ;  /* 0xffffff1800187947 */ /* 0x000fea000383ffff */
.L_x_20:
[----:B-1----:R-:W-:-:S04]  /*fd30*/  IMAD.U32 R3, RZ, RZ, UR6 ;  /* 0x00000006ff037e24 */ /* 0x002fc8000f8e00ff */
[----:B------:R1:W2:Y:S03]  /*fd40*/  SYNCS.PHASECHK.TRANS64.TRYWAIT P0, [R3+URZ], R0 ;  /* 0x00000000030075a7 */ /* 0x0002a6000800017f */
[----:B--2---:R-:W-:Y:S05]  /*fd50*/  @!P0 NANOSLEEP.SYNCS 0x989680 ;  /* 0x009896800000895d */ /* 0x004fea0003900000 */
[----:B------:R-:W2:Y:S02]  /*fd60*/  @!P0 SYNCS.PHASECHK.TRANS64 P0, [R3+URZ], R0 ;  /* 0x00000000030085a7 */ /* 0x000ea4000800007f */
[----:B--2---:R-:W-:Y:S05]  /*fd70*/  @!P0 BRA `(.L_x_20) ;  /* 0xfffffffc00ec8947 */ /* 0x004fea000383ffff */
[----:B------:R-:W-:Y:S05]  /*fd80*/  BRA `(.L_x_19) ;  /* 0xffffff2000847947 */ /* 0x000fea000383ffff */
.L_x_26:
[----:B-----5:R1:W-:Y:S02]  /*fd90*/  STL [R1+0x9c], R0 ;  /* 0x00009c0001007387 */ /* 0x0203e40000100800 */
[----:B-1----:R-:W-:-:S04]  /*fda0*/  IMAD.U32 R0, RZ, RZ, UR9 ;  /* 0x00000009ff007e24 */ /* 0x002fc8000f8e00ff */
[----:B------:R1:W3:Y:S03]  /*fdb0*/  SYNCS.PHASECHK.TRANS64.TRYWAIT P0, [R0+URZ], R229 ;  /* 0x000000e5000075a7 */ /* 0x0002e6000800017f */
[----:B---3--:R-:W-:Y:S05]  /*fdc0*/  @!P0 NANOSLEEP.SYNCS 0x989680 ;  /* 0x009896800000895d */ /* 0x008fea0003900000 */
[----:B------:R1:W3:Y:S02]  /*fdd0*/  @!P0 SYNCS.PHASECHK.TRANS64 P0, [R0+URZ], R229 ;  /* 0x000000e5000085a7 */ /* 0x0002e4000800007f */
[----:B-1----:R1:W5:Y:S02]  /*fde0*/  LDL.LU R0, [R1+0x9c] ;  /* 0x00009c0001007983 */ /* 0x0023640000300800 */
[----:B-1-3--:R-:W-:Y:S05]  /*fdf0*/  @!P0 BRA `(.L_x_26) ;  /* 0xfffffffc00e48947 */ /* 0x00afea000383ffff */
[----:B------:R-:W-:Y:S05]  /*fe00*/  BRA `(.L_x_25) ;  /* 0xffffff3000d87947 */ /* 0x000fea000383ffff */
.L_x_34:
[----:B---3--:R-:W-:-:S04]  /*fe10*/  IMAD.U32 R25, RZ, RZ, UR17 ;  /* 0x00000011ff197e24 */ /* 0x008fc8000f8e00ff */
[----:B------:R3:W4:Y:S03]  /*fe20*/  SYNCS.PHASECHK.TRANS64.TRYWAIT P0, [R25+URZ+0x8], R24 ;  /* 0x00000818190075a7 */ /* 0x000726000800017f */
[----:B----4-:R-:W-:Y:S05]  /*fe30*/  @!P0 NANOSLEEP.SYNCS 0x989680 ;  /* 0x009896800000895d */ /* 0x010fea0003900000 */
[----:B------:R-:W4:Y:S02]  /*fe40*/  @!P0 SYNCS.PHASECHK.TRANS64 P0, [R25+URZ+0x8], R24 ;  /* 0x00000818190085a7 */ /* 0x000f24000800007f */
[----:B----4-:R-:W-:Y:S05]  /*fe50*/  @!P0 BRA `(.L_x_34) ;  /* 0xfffffffc00ec8947 */ /* 0x010fea000383ffff */
[----:B------:R-:W-:Y:S05]  /*fe60*/  BRA `(.L_x_319) ;  /* 0xffffff54009c7947 */ /* 0x000fea000383ffff */
.L_x_299:
[----:B------:R-:W-:Y:S01]  /*fe70*/  BSSY B1, `(.L_x_320) ;  /* 0x0000006000017945 */ /* 0x000fe20003800000 */
[----:B------:R-:W-:-:S07]  /*fe80*/  IMAD.MOV.U32 R2, RZ, RZ, -0x1 ;  /* 0xffffffffff027424 */ /* 0x000fce00078e00ff */
[----:B------:R-:W-:Y:S05]  /*fe90*/  WARPSYNC.COLLECTIVE R2, `(.L_x_321) ;  /* 0x00000000020c7348 */ /* 0x000fea0003c00000 */
[----:B------:R-:W-:Y:S02]  /*fea0*/  ELECT P1, UR62, PT ;  /* 0x00000000003e782f */ /* 0x000fe40003820000 */
[----:B------:R-:W-:Y:S01]  /*feb0*/  MOV R2, UR62 ;  /* 0x0000003e00027c02 */ /* 0x000fe20008000f00 */
[----:B------:R-:W-:Y:S10]  /*fec0*/  ENDCOLLECTIVE ;  /* 0x000000000000791b */ /* 0x000ff40003800000 */
.L_x_321:
[----:B------:R-:W-:Y:S05]  /*fed0*/  BSYNC B1 ;  /* 0x0000000000017941 */ /* 0x000fea0003800000 */
.L_x_320:
[----:B------:R-:W-:Y:S05]  /*fee0*/  BRA `(.L_x_322) ;  /* 0xffffffec00ec7947 */ /* 0x000fea000383ffff */
.L_x_302:
[----:B-1----:R1:W2:Y:S02]  /*fef0*/  SYNCS.PHASECHK.TRANS64.TRYWAIT P1, [R11+URZ+0x18], R4 ;  /* 0x000018040b0075a7 */ /* 0x0022a4000802017f */
[----:B--2---:R-:W-:Y:S05]  /*ff00*/  @!P1 NANOSLEEP.SYNCS 0x989680 ;  /* 0x009896800000995d */ /* 0x004fea0003900000 */
[----:B------:R-:W2:Y:S02]  /*ff10*/  @!P1 SYNCS.PHASECHK.TRANS64 P1, [R11+URZ+0x18], R4 ;  /* 0x000018040b0095a7 */ /* 0x000ea4000802007f */
[----:B--2---:R-:W-:Y:S05]  /*ff20*/  @!P1 BRA `(.L_x_302) ;  /* 0xfffffffc00f09947 */ /* 0x004fea000383ffff */
[----:B------:R-:W-:Y:S05]  /*ff30*/  BRA `(.L_x_323) ;  /* 0xfffffff000287947 */ /* 0x000fea000383ffff */
.L_x_311:
[----:B------:R-:W-:Y:S01]  /*ff40*/  BSSY B0, `(.L_x_324) ;  /* 0x0000006000007945 */ /* 0x000fe20003800000 */
[----:B------:R-:W-:-:S07]  /*ff50*/  IMAD.MOV.U32 R2, RZ, RZ, -0x1 ;  /* 0xffffffffff027424 */ /* 0x000fce00078e00ff */
[----:B01----:R-:W-:Y:S05]  /*ff60*/  WARPSYNC.COLLECTIVE R2, `(.L_x_325) ;  /* 0x00000000020c7348 */ /* 0x003fea0003c00000 */
[----:B------:R-:W-:Y:S02]  /*ff70*/  ELECT P1, UR62, PT ;  /* 0x00000000003e782f */ /* 0x000fe40003820000 */
[----:B------:R-:W-:Y:S01]  /*ff80*/  MOV R2, UR62 ;  /* 0x0000003e00027c02 */ /* 0x000fe20008000f00 */
[----:B01----:R-:W-:Y:S10]  /*ff90*/  ENDCOLLECTIVE ;  /* 0x000000000000791b */ /* 0x003ff40003800000 */
.L_x_325:
[----:B------:R-:W-:Y:S05]  /*ffa0*/  BSYNC B0 ;  /* 0x0000000000007941 */ /* 0x000fea0003800000 */
.L_x_324:
[----:B------:R-:W-:Y:S01]  /*ffb0*/  PLOP3.LUT P0, PT, P1, PT, PT, 0x80, 0x0 ;  /* 0x000000000000781c */ /* 0x000fe20000f0f070 */
[----:B------:R-:W-:-:S12]  /*ffc0*/  BRA `(.L_x_326) ;  /* 0xfffffff800ac7947 */ /* 0x000fd8000383ffff */
.L_x_315:
[----:B0-----:R0:W1:Y:S02]  /*ffd0*/  SYNCS.PHASECHK.TRANS64.TRYWAIT P0, [R7+URZ], R2 ;  /* 0x00000002070075a7 */ /* 0x001064000800017f */
[----:B-1----:R-:W-:Y:S05]  /*ffe0*/  @!P0 NANOSLEEP.SYNCS 0x989680 ;  /* 0x009896800000895d */ /* 0x002fea0003900000 */
[----:B------:R-:W1:Y:S02]  /*fff0*/  @!P0 SYNCS.PHASECHK.TRANS64 P0, [R7+URZ], R2 ;  /* 0x00000002070085a7 */ /* 0x000e64000800007f */
[----:B-1----:R-:W-:Y:S05]  /*10000*/  @!P0 BRA `(.L_x_315) ;  /* 0xfffffffc00f08947 */ /* 0x002fea000383ffff */
[----:B------:R-:W-:Y:S05]  /*10010*/  BRA `(.L_x_327) ;  /* 0xfffffff800f07947 */ /* 0x000fea000383ffff */
.L_x_316:
[----:B0-----:R0:W1:Y:S02]  /*10020*/  SYNCS.PHASECHK.TRANS64.TRYWAIT P0, [R9+URZ], R4 ;  /* 0x00000004090075a7 */ /* 0x001064000800017f */
[----:B-1----:R-:W-:Y:S05]  /*10030*/  @!P0 NANOSLEEP.SYNCS 0x989680 ;  /* 0x009896800000895d */ /* 0x002fea0003900000 */
[----:B------:R-:W1:Y:S02]  /*10040*/  @!P0 SYNCS.PHASECHK.TRANS64 P0, [R9+URZ], R4 ;  /* 0x00000004090085a7 */ /* 0x000e64000800007f */
[----:B-1----:R-:W-:Y:S05]  /*10050*/  @!P0 BRA `(.L_x_316) ;  /* 0xfffffffc00f08947 */ /* 0x002fea000383ffff */
[----:B------:R-:W-:Y:S05]  /*10060*/  BRA `(.L_x_328) ;  /* 0xfffffff800f87947 */ /* 0x000fea000383ffff */
.L_x_329:
[----:B------:R-:W-:-:S00]  /*10070*/  BRA `(.L_x_329) ;  /* 0xfffffffc00fc7947 */ /* 0x000fc0000383ffff */
[----:B------:R-:W-:-:S00]  /*10080*/  NOP ;  /* 0x0000000000007918 */ /* 0x000fc00000000000 */
[----:B------:R-:W-:-:S00]  /*10090*/  NOP ;  /* 0x0000000000007918 */ /* 0x000fc00000000000 */
[----:B------:R-:W-:-:S00]  /*100a0*/  NOP ;  /* 0x0000000000007918 */ /* 0x000fc00000000000 */
[----:B------:R-:W-:-:S00]  /*100b0*/  NOP ;  /* 0x0000000000007918 */ /* 0x000fc00000000000 */
[----:B------:R-:W-:-:S00]  /*100c0*/  NOP ;  /* 0x0000000000007918 */ /* 0x000fc00000000000 */
[----:B------:R-:W-:-:S00]  /*100d0*/  NOP ;  /* 0x0000000000007918 */ /* 0x000fc00000000000 */
[----:B------:R-:W-:-:S00]  /*100e0*/  NOP ;  /* 0x0000000000007918 */ /* 0x000fc00000000000 */
[----:B------:R-:W-:-:S00]  /*100f0*/  NOP ;  /* 0x0000000000007918 */ /* 0x000fc00000000000 */
.L_x_330:


//--------------------- .nv.shared._ZN7cutlass13device_kernelINS_4gemm6kernel13GemmUniversalIN4cute5tupleIJiiiiEEENS1_10collective13CollectiveMmaINS1_37MainloopSm90TmaGmmaWarpSpecializedFP8ILi3ENS5_IJNS4_1CILi1EEESB_SB_EEENS1_32KernelTmaWarpSpecializedPingpongEEENS5_IJNSA_ILi64EEENSA_ILi256EEENSA_ILi32EEEEEENS_12float_e4m3_tENS5_IJlSB_lEEESJ_SK_NS4_8TiledMMAINS4_8MMA_AtomIJNS4_4SM904GMMA31MMA_64x256x32_F32E4M3E4M3_SS_TNILNSO_7ScaleInE1ELSQ_1EEEEEENS4_6LayoutISC_NS5_IJNSA_ILi0EEESU_SU_EEEEENS5_IJNS4_10UnderscoreESX_SX_EEEEENS4_13SM90_TMA_LOADENS4_14ComposedLayoutINS4_7SwizzleILi1ELi4ELi3EEENS4_18smem_ptr_flag_bitsILi8EEENST_INS5_IJNSA_ILi8EEESH_EEENS5_IJSH_SB_EEEEEEEvNS4_8identityES10_S1A_vS1B_EENS_8epilogue10collective6detail29Sm90TmaWarpSpecializedAdapterINS1E_15DefaultEpilogueISJ_SK_SK_NS1D_6thread17LinearCombinationISJ_Li1EffLNS1I_9ScaleType4KindE0ELNS_15FloatRoundStyleE2ESJ_EENS1_15EpilogueDefaultEEEEEvvEEEEvNT_6ParamsE --------------------------
	.section	.nv.shared._ZN7cutlass13device_kernelINS_4gemm6kernel13GemmUniversalIN4cute5tupleIJiiiiEEENS1_10collective13CollectiveMmaINS1_37MainloopSm90TmaGmmaWarpSpecializedFP8ILi3ENS5_IJNS4_1CILi1EEESB_SB_EEENS1_32KernelTmaWarpSpecializedPingpongEEENS5_IJNSA_ILi64EEENSA_ILi256EEENSA_ILi32EEEEEENS_12float_e4m3_tENS5_IJlSB_lEEESJ_SK_NS4_8TiledMMAINS4_8MMA_AtomIJNS4_4SM904GMMA31MMA_64x256x32_F32E4M3E4M3_SS_TNILNSO_7ScaleInE1ELSQ_1EEEEEENS4_6LayoutISC_NS5_IJNSA_ILi0EEESU_SU_EEEEENS5_IJNS4_10UnderscoreESX_SX_EEEEENS4_13SM90_TMA_LOADENS4_14ComposedLayoutINS4_7SwizzleILi1ELi4ELi3EEENS4_18smem_ptr_flag_bitsILi8EEENST_INS5_IJNSA_ILi8EEESH_EEENS5_IJSH_SB_EEEEEEEvNS4_8identityES10_S1A_vS1B_EENS_8epilogue10collective6detail29Sm90TmaWarpSpecializedAdapterINS1E_15DefaultEpilogueISJ_SK_SK_NS1D_6thread17LinearCombinationISJ_Li1EffLNS1I_9ScaleType4KindE0ELNS_15FloatRoundStyleE2ESJ_EENS1_15EpilogueDefaultEEEEEvvEEEEvNT_6ParamsE,"aw",@nobits
	.sectionflags	@""
	.align	16
	.zero		1024


//--------------------- .nv.shared.reserved.0     --------------------------
	.section	.nv.shared.reserved.0,"aw",@nobits
	.weak		__nv_reservedSMEM_offset_0_alias
	.size		__nv_reservedSMEM_offset_0_alias, 0, 0
	.other		__nv_reservedSMEM_offset_0_alias,@"STO_CUDA_RESERVED_SHARED STV_DEFAULT"
__nv_reservedSMEM_offset_0_alias:
	.zero		0


//--------------------- .nv.global                --------------------------
	.section	.nv.global,"aw",@nobits
.nv.global:
	.type		_ZN39_INTERNAL_c88fa0ec_4_k_cu_d2111372_27334cute1_E,@object
	.size		_ZN39_INTERNAL_c88fa0ec_4_k_cu_d2111372_27334cute1_E,(_ZN39_INTERNAL_c88fa0ec_4_k_cu_d2111372_27334cuda3std3__45__cpo6cbeginE - _ZN39_INTERNAL_c88fa0ec_4_k_cu_d2111372_27334cute1_E)
_ZN39_INTERNAL_c88fa0ec_4_k_cu_d2111372_27334cute1_E:
	.zero		1
	.type		_ZN39_INTERNAL_c88fa0ec_4_k_cu_d2111372_27334cuda3std3__45__cpo6cbeginE,@object
	.size		_ZN39_INTERNAL_c88fa0ec_4_k_cu_d2111372_27334cuda3std3__45__cpo6cbeginE,(_ZN39_INTERNAL_c88fa0ec_4_k_cu_d2111372_27334cuda3std3__48in_placeE - _ZN39_INTERNAL_c88fa0ec_4_k_cu_d2111372_27334cuda3std3__45__cpo6cbeginE)
_ZN39_INTERNAL_c88fa0ec_4_k_cu_d2111372_27334cuda3std3__45__cpo6cbeginE:
	.zero		1
	.type		_ZN39_INTERNAL_c88fa0ec_4_k_cu_d2111372_27334cuda3std3__48in_placeE,@object
	.size		_ZN39_INTERNAL_c88fa0ec_4_k_cu_d2111372_27334cuda3std3__48in_placeE,(_ZN39_INTERNAL_c88fa0ec_4_k_cu_d2111372_27334cuda3std6ranges3__45__cpo9iter_moveE - _ZN39_INTERNAL_c88fa0ec_4_k_cu_d2111372_27334cuda3std3__48in_placeE)
_ZN39_INTERNAL_c88fa0ec_4_k_cu_d2111372_27334cuda3std3__48in_placeE:
	.zero		1
	.type		_ZN39_INTERNAL_c88fa0ec_4_k_cu_d2111372_27334cuda3std6ranges3__45__cpo9iter_moveE,@object
	.size		_ZN39_INTERNAL_c88fa0ec_4_k_cu_d2111372_27334cuda3std6ranges3__45__cpo9iter_moveE,(_ZN39_INTERNAL_c88fa0ec_4_k_cu_d2111372_27334cuda3std3__45__cpo5beginE - _ZN39_INTERNAL_c88fa0ec_4_k_cu_d2111372_27334cuda3std6ranges3__45__cpo9iter_moveE)
_ZN39_INTERNAL_c88fa0ec_4_k_cu_d2111372_27334cuda3std6ranges3__45__cpo9iter_moveE:
	.zero		1
	.type		_ZN39_INTERNAL_c88fa0ec_4_k_cu_d2111372_27334cuda3std3__45__cpo5beginE,@object
	.size		_ZN39_INTERNAL_c88fa0ec_4_k_cu_d2111372_27334cuda3std3__45__cpo5beginE,(_ZN39_INTERNAL_c88fa0ec_4_k_cu_d2111372_27334cuda3std3__441_GLOBAL__N__c88fa0ec_4_k_cu_d2111372_27336ignoreE - _ZN39_INTERNAL_c88fa0ec_4_k_cu_d2111372_27334cuda3std3__45__cpo5beginE)
_ZN39_INTERNAL_c88fa0ec_4_k_cu_d2111372_27334cuda3std3__45__cpo5beginE:
	.zero		1
	.type		_ZN39_INTERNAL_c88fa0ec_4_k_cu_d2111372_27334cuda3std3__441_GLOBAL__N__c88fa0ec_4_k_cu_d2111372_27336ignoreE,@object
	.size		_ZN39_INTERNAL_c88fa0ec_4_k_cu_d2111372_27334cuda3std3__441_GLOBAL__N__c88fa0ec_4_k_cu_d2111372_27336ignoreE,(_ZN39_INTERNAL_c88fa0ec_4_k_cu_d2111372_27334cute7productE - _ZN39_INTERNAL_c88fa0ec_4_k_cu_d2111372_27334cuda3std3__441_GLOBAL__N__c88fa0ec_4_k_cu_d2111372_27336ignoreE)
_ZN39_INTERNAL_c88fa0ec_4_k_cu_d2111372_27334cuda3std3__441_GLOBAL__N__c88fa0ec_4_k_cu_d2111372_27336ignoreE:
	.zero		1
	.type		_ZN39_INTERNAL_c88fa0ec_4_k_cu_d2111372_27334cute7productE,@object
	.size		_ZN39_INTERNAL_c88fa0ec_4_k_cu_d2111372_27334cute7productE,(_ZN39_INTERNAL_c88fa0ec_4_k_cu_d2111372_27334cuda3std3__45__cpo3endE - _ZN39_INTERNAL_c88fa0ec_4_k_cu_d2111372_27334cute7productE)
_ZN39_INTERNAL_c88fa0ec_4_k_cu_d2111372_27334cute7productE:
	.zero		1
	.type		_ZN39_INTERNAL_c88fa0ec_4_k_cu_d2111372_27334cuda3std3__45__cpo3endE,@object
	.size		_ZN39_INTERNAL_c88fa0ec_4_k_cu_d2111372_27334cuda3std3__45__cpo3endE,(_ZN39_INTERNAL_c88fa0ec_4_k_cu_d2111372_27334cuda3std3__419piecewise_constructE - _ZN39_INTERNAL_c88fa0ec_4_k_cu_d2111372_27334cuda3std3__45__cpo3endE)
_ZN39_INTERNAL_c88fa0ec_4_k_cu_d2111372_27334cuda3std3__45__cpo3endE:
	.zero		1
	.type		_ZN39_INTERNAL_c88fa0ec_4_k_cu_d2111372_27334cuda3std3__419piecewise_constructE,@object
	.size		_ZN39_INTERNAL_c88fa0ec_4_k_cu_d2111372_27334cuda3std3__419piecewise_constructE,(_ZN39_INTERNAL_c88fa0ec_4_k_cu_d2111372_27334cuda3std3__45__cpo4cendE - _ZN39_INTERNAL_c88fa0ec_4_k_cu_d2111372_27334cuda3std3__419piecewise_constructE)
_ZN39_INTERNAL_c88fa0ec_4_k_cu_d2111372_27334cuda3std3__419piecewise_constructE:
	.zero		1
	.type		_ZN39_INTERNAL_c88fa0ec_4_k_cu_d2111372_27334cuda3std3__45__cpo4cendE,@object
	.size		_ZN39_INTERNAL_c88fa0ec_4_k_cu_d2111372_27334cuda3std3__45__cpo4cendE,(_ZN39_INTERNAL_c88fa0ec_4_k_cu_d2111372_27334cuda3std6ranges3__45__cpo4swapE - _ZN39_INTERNAL_c88fa0ec_4_k_cu_d2111372_27334cuda3std3__45__cpo4cendE)
_ZN39_INTERNAL_c88fa0ec_4_k_cu_d2111372_27334cuda3std3__45__cpo4cendE:
	.zero		1
	.type		_ZN39_INTERNAL_c88fa0ec_4_k_cu_d2111372_27334cuda3std6ranges3__45__cpo4swapE,@object
	.size		_ZN39_INTERNAL_c88fa0ec_4_k_cu_d2111372_27334cuda3std6ranges3__45__cpo4swapE,(.L_7 - _ZN39_INTERNAL_c88fa0ec_4_k_cu_d2111372_27334cuda3std6ranges3__45__cpo4swapE)
_ZN39_INTERNAL_c88fa0ec_4_k_cu_d2111372_27334cuda3std6ranges3__45__cpo4swapE:
	.zero		1
.L_7:


//--------------------- .nv.constant0._ZN7cutlass13device_kernelINS_4gemm6kernel13GemmUniversalIN4cute5tupleIJiiiiEEENS1_10collective13CollectiveMmaINS1_37MainloopSm90TmaGmmaWarpSpecializedFP8ILi3ENS5_IJNS4_1CILi1EEESB_SB_EEENS1_32KernelTmaWarpSpecializedPingpongEEENS5_IJNSA_ILi64EEENSA_ILi256EEENSA_ILi32EEEEEENS_12float_e4m3_tENS5_IJlSB_lEEESJ_SK_NS4_8TiledMMAINS4_8MMA_AtomIJNS4_4SM904GMMA31MMA_64x256x32_F32E4M3E4M3_SS_TNILNSO_7ScaleInE1ELSQ_1EEEEEENS4_6LayoutISC_NS5_IJNSA_ILi0EEESU_SU_EEEEENS5_IJNS4_10UnderscoreESX_SX_EEEEENS4_13SM90_TMA_LOADENS4_14ComposedLayoutINS4_7SwizzleILi1ELi4ELi3EEENS4_18smem_ptr_flag_bitsILi8EEENST_INS5_IJNSA_ILi8EEESH_EEENS5_IJSH_SB_EEEEEEEvNS4_8identityES10_S1A_vS1B_EENS_8epilogue10collective6detail29Sm90TmaWarpSpecializedAdapterINS1E_15DefaultEpilogueISJ_SK_SK_NS1D_6thread17LinearCombinationISJ_Li1EffLNS1I_9ScaleType4KindE0ELNS_15FloatRoundStyleE2ESJ_EENS1_15EpilogueDefaultEEEEEvvEEEEvNT_6ParamsE --------------------------
	.section	.nv.constant0._ZN7cutlass13device_kernelINS_4gemm6kernel13GemmUniversalIN4cute5tupleIJiiiiEEENS1_10collective13CollectiveMmaINS1_37MainloopSm90TmaGmmaWarpSpecializedFP8ILi3ENS5_IJNS4_1CILi1EEESB_SB_EEENS1_32KernelTmaWarpSpecializedPingpongEEENS5_IJNSA_ILi64EEENSA_ILi256EEENSA_ILi32EEEEEENS_12float_e4m3_tENS5_IJlSB_lEEESJ_SK_NS4_8TiledMMAINS4_8MMA_AtomIJNS4_4SM904GMMA31MMA_64x256x32_F32E4M3E4M3_SS_TNILNSO_7ScaleInE1ELSQ_1EEEEEENS4_6LayoutISC_NS5_IJNSA_ILi0EEESU_SU_EEEEENS5_IJNS4_10UnderscoreESX_SX_EEEEENS4_13SM90_TMA_LOADENS4_14ComposedLayoutINS4_7SwizzleILi1ELi4ELi3EEENS4_18smem_ptr_flag_bitsILi8EEENST_INS5_IJNSA_ILi8EEESH_EEENS5_IJSH_SB_EEEEEEEvNS4_8identityES10_S1A_vS1B_EENS_8epilogue10collective6detail29Sm90TmaWarpSpecializedAdapterINS1E_15DefaultEpilogueISJ_SK_SK_NS1D_6thread17LinearCombinationISJ_Li1EffLNS1I_9ScaleType4KindE0ELNS_15FloatRoundStyleE2ESJ_EENS1_15EpilogueDefaultEEEEEvvEEEEvNT_6ParamsE,"a",@progbits
	.sectionflags	@""
	.align	4
.nv.constant0._ZN7cutlass13device_kernelINS_4gemm6kernel13GemmUniversalIN4cute5tupleIJiiiiEEENS1_10collective13CollectiveMmaINS1_37MainloopSm90TmaGmmaWarpSpecializedFP8ILi3ENS5_IJNS4_1CILi1EEESB_SB_EEENS1_32KernelTmaWarpSpecializedPingpongEEENS5_IJNSA_ILi64EEENSA_ILi256EEENSA_ILi32EEEEEENS_12float_e4m3_tENS5_IJlSB_lEEESJ_SK_NS4_8TiledMMAINS4_8MMA_AtomIJNS4_4SM904GMMA31MMA_64x256x32_F32E4M3E4M3_SS_TNILNSO_7ScaleInE1ELSQ_1EEEEEENS4_6LayoutISC_NS5_IJNSA_ILi0EEESU_SU_EEEEENS5_IJNS4_10UnderscoreESX_SX_EEEEENS4_13SM90_TMA_LOADENS4_14ComposedLayoutINS4_7SwizzleILi1ELi4ELi3EEENS4_18smem_ptr_flag_bitsILi8EEENST_INS5_IJNSA_ILi8EEESH_EEENS5_IJSH_SB_EEEEEEEvNS4_8identityES10_S1A_vS1B_EENS_8epilogue10collective6detail29Sm90TmaWarpSpecializedAdapterINS1E_15DefaultEpilogueISJ_SK_SK_NS1D_6thread17LinearCombinationISJ_Li1EffLNS1I_9ScaleType4KindE0ELNS_15FloatRoundStyleE2ESJ_EENS1_15EpilogueDefaultEEEEEvvEEEEvNT_6ParamsE:
	.zero		1664


//--------------------- SYMBOLS --------------------------

	.type		.nv.reservedSmem.offset0,@object
	.size		.nv.reservedSmem.offset0,0x4
